	.target	sm_90a

	.elftype	@"ET_EXEC"


//--------------------- .note.nv.tkinfo           --------------------------
	.section	.note.nv.tkinfo,"",@"SHT_NOTE"
	.sectionflags	@"SHF_NOTE_NV_TKINFO"
	.tkinfo
        /*0018*/ 	.word	0x00000002
        /*0030*/ 	.string	""
        /*0030*/ 	.string	"ptxas"
        /*0030*/ 	.string	"Cuda compilation tools, release 13.0, V13.0.88"
        /*0030*/ 	.string	"Build cuda_13.0.r13.0/compiler.36424714_0"
        /*0030*/ 	.string	"-arch sm_90a -m 64 "



//--------------------- .note.nv.cuinfo           --------------------------
	.section	.note.nv.cuinfo,"",@"SHT_NOTE"
	.sectionflags	@"SHF_NOTE_NV_CUINFO"
        /*0018*/ 	.short	0x0002
        /*001a*/ 	.short	0x005a
        /*001c*/ 	.short	0x0082
	.zero		2


//--------------------- .nv.info                  --------------------------
	.section	.nv.info,"",@"SHT_CUDA_INFO"
	.align	4


	//----- nvinfo : EIATTR_REGCOUNT
	.align		4
        /*0000*/ 	.byte	0x04, 0x2f
        /*0002*/ 	.short	(.L_16 - .L_15)
	.align		4
.L_15:
        /*0004*/ 	.word	index@(_ZN7cutlass13device_kernelINS_4fmha6kernel28FmhaKernelTmaWarpSpecializedINS1_10collective30FmhaMainloopTmaWarpSpecializedINS_10bfloat16_tEffN4cute5tupleIJNS7_1CILi128EEENS9_ILi64EEENS9_ILi112EEEEEENS8_IJiNS9_ILi1EEENS8_IJiiEEEEEESG_SG_NS4_13DefaultFusionEJNS2_6OptionILNS2_3TagE0ENS9_ILb1EEEEENSI_ILSJ_2ESK_EEEEENS4_15FmhaFwdEpilogueIS6_fNS8_IJSB_SC_SB_EEEEENS2_23PersistentTileSchedulerEJSL_SM_EEEEEvNT_6ParamsE)
        /*0008*/ 	.word	0x000000a8


	//----- nvinfo : EIATTR_FRAME_SIZE
	.align		4
.L_16:
        /*000c*/ 	.byte	0x04, 0x11
        /*000e*/ 	.short	(.L_18 - .L_17)
	.align		4
.L_17:
        /*0010*/ 	.word	index@($__internal_0_$__cuda_sm20_rcp_rn_f32_slowpath)
        /*0014*/ 	.word	0x00000000


	//----- nvinfo : EIATTR_FRAME_SIZE
	.align		4
.L_18:
        /*0018*/ 	.byte	0x04, 0x11
        /*001a*/ 	.short	(.L_20 - .L_19)
	.align		4
.L_19:
        /*001c*/ 	.word	index@(_ZN7cutlass13device_kernelINS_4fmha6kernel28FmhaKernelTmaWarpSpecializedINS1_10collective30FmhaMainloopTmaWarpSpecializedINS_10bfloat16_tEffN4cute5tupleIJNS7_1CILi128EEENS9_ILi64EEENS9_ILi112EEEEEENS8_IJiNS9_ILi1EEENS8_IJiiEEEEEESG_SG_NS4_13DefaultFusionEJNS2_6OptionILNS2_3TagE0ENS9_ILb1EEEEENSI_ILSJ_2ESK_EEEEENS4_15FmhaFwdEpilogueIS6_fNS8_IJSB_SC_SB_EEEEENS2_23PersistentTileSchedulerEJSL_SM_EEEEEvNT_6ParamsE)
        /*0020*/ 	.word	0x00000000


	//----- nvinfo : EIATTR_MIN_STACK_SIZE
	.align		4
.L_20:
        /*0024*/ 	.byte	0x04, 0x12
        /*0026*/ 	.short	(.L_22 - .L_21)
	.align		4
.L_21:
        /*0028*/ 	.word	index@(_ZN7cutlass13device_kernelINS_4fmha6kernel28FmhaKernelTmaWarpSpecializedINS1_10collective30FmhaMainloopTmaWarpSpecializedINS_10bfloat16_tEffN4cute5tupleIJNS7_1CILi128EEENS9_ILi64EEENS9_ILi112EEEEEENS8_IJiNS9_ILi1EEENS8_IJiiEEEEEESG_SG_NS4_13DefaultFusionEJNS2_6OptionILNS2_3TagE0ENS9_ILb1EEEEENSI_ILSJ_2ESK_EEEEENS4_15FmhaFwdEpilogueIS6_fNS8_IJSB_SC_SB_EEEEENS2_23PersistentTileSchedulerEJSL_SM_EEEEEvNT_6ParamsE)
        /*002c*/ 	.word	0x00000000
.L_22:


//--------------------- .nv.compat                --------------------------
	.section	.nv.compat,"",@"SHT_CUDA_COMPAT_INFO"
	.align	4
        /*0000*/ 	.byte	0x02, 0x09, 0x01, 0x00, 0x02, 0x02, 0x04, 0x00, 0x02, 0x05, 0x05, 0x00, 0x03, 0x07, 0x01, 0x01
        /*0010*/ 	.byte	0x02, 0x03, 0x01, 0x00, 0x02, 0x06, 0x01, 0x00, 0x04, 0x0b, 0x08, 0x00, 0x00, 0x00, 0x00, 0x00
        /*0020*/ 	.byte	0x00, 0x00, 0x00, 0x00


//--------------------- .nv.info._ZN7cutlass13device_kernelINS_4fmha6kernel28FmhaKernelTmaWarpSpecializedINS1_10collective30FmhaMainloopTmaWarpSpecializedINS_10bfloat16_tEffN4cute5tupleIJNS7_1CILi128EEENS9_ILi64EEENS9_ILi112EEEEEENS8_IJiNS9_ILi1EEENS8_IJiiEEEEEESG_SG_NS4_13DefaultFusionEJNS2_6OptionILNS2_3TagE0ENS9_ILb1EEEEENSI_ILSJ_2ESK_EEEEENS4_15FmhaFwdEpilogueIS6_fNS8_IJSB_SC_SB_EEEEENS2_23PersistentTileSchedulerEJSL_SM_EEEEEvNT_6ParamsE --------------------------
	.section	.nv.info._ZN7cutlass13device_kernelINS_4fmha6kernel28FmhaKernelTmaWarpSpecializedINS1_10collective30FmhaMainloopTmaWarpSpecializedINS_10bfloat16_tEffN4cute5tupleIJNS7_1CILi128EEENS9_ILi64EEENS9_ILi112EEEEEENS8_IJiNS9_ILi1EEENS8_IJiiEEEEEESG_SG_NS4_13DefaultFusionEJNS2_6OptionILNS2_3TagE0ENS9_ILb1EEEEENSI_ILSJ_2ESK_EEEEENS4_15FmhaFwdEpilogueIS6_fNS8_IJSB_SC_SB_EEEEENS2_23PersistentTileSchedulerEJSL_SM_EEEEEvNT_6ParamsE,"",@"SHT_CUDA_INFO"
	.sectionflags	@""
	.align	4


	//----- nvinfo : EIATTR_CUDA_API_VERSION
	.align		4
        /*0000*/ 	.byte	0x04, 0x37
        /*0002*/ 	.short	(.L_24 - .L_23)
.L_23:
        /*0004*/ 	.word	0x00000082


	//----- nvinfo : EIATTR_KPARAM_INFO
	.align		4
.L_24:
        /*0008*/ 	.byte	0x04, 0x17
        /*000a*/ 	.short	(.L_26 - .L_25)
.L_25:
        /*000c*/ 	.word	0x00000000
        /*0010*/ 	.short	0x0000
        /*0012*/ 	.short	0x0070
        /*0014*/ 	.byte	0x00, 0xf0, 0x01, 0x20


	//----- nvinfo : EIATTR_SPARSE_MMA_MASK
	.align		4
.L_26:
        /*0018*/ 	.byte	0x03, 0x50
        /*001a*/ 	.short	0x0000


	//----- nvinfo : EIATTR_MAXREG_COUNT
	.align		4
        /*001c*/ 	.byte	0x03, 0x1b
        /*001e*/ 	.short	0x00a8


	//----- nvinfo : EIATTR_NUM_BARRIERS
	.align		4
        /*0020*/ 	.byte	0x02, 0x4c
        /*0022*/ 	.byte	0x02
	.zero		1


	//----- nvinfo : EIATTR_EXTERNS
	.align		4
        /*0024*/ 	.byte	0x04, 0x0f
        /*0026*/ 	.short	(.L_28 - .L_27)


	//   ....[0]....
	.align		4
.L_27:
        /*0028*/ 	.word	index@(__assertfail)


	//----- nvinfo : EIATTR_MERCURY_ISA_VERSION
	.align		4
.L_28:
        /*002c*/ 	.byte	0x03, 0x5f
        /*002e*/ 	.short	0x0101


	//----- nvinfo : EIATTR_INT_WARP_WIDE_INSTR_OFFSETS
	.align		4
        /*0030*/ 	.byte	0x04, 0x31
        /*0032*/ 	.short	(.L_30 - .L_29)


	//   ....[0]....
.L_29:
        /*0034*/ 	.word	0x00000760


	//   ....[1]....
        /*0038*/ 	.word	0x00000770


	//   ....[2]....
        /*003c*/ 	.word	0x00000780


	//   ....[3]....
        /*0040*/ 	.word	0x00000790


	//   ....[4]....
        /*0044*/ 	.word	0x00000800


	//   ....[5]....
        /*0048*/ 	.word	0x000009e0


	//   ....[6]....
        /*004c*/ 	.word	0x00000a90


	//----- nvinfo : EIATTR_COOP_GROUP_MASK_REGIDS
	.align		4
.L_30:
        /*0050*/ 	.byte	0x04, 0x29
        /*0052*/ 	.short	(.L_32 - .L_31)


	//   ....[0]....
.L_31:
        /*0054*/ 	.word	0xffffffff


	//   ....[1]....
        /*0058*/ 	.word	0xffffffff


	//   ....[2]....
        /*005c*/ 	.word	0xffffffff


	//   ....[3]....
        /*0060*/ 	.word	0xffffffff


	//   ....[4]....
        /*0064*/ 	.word	0xffffffff


	//   ....[5]....
        /*0068*/ 	.word	0xffffffff


	//   ....[6]....
        /*006c*/ 	.word	0xffffffff


	//   ....[7]....
        /*0070*/ 	.word	0xffffffff


	//   ....[8]....
        /*0074*/ 	.word	0xffffffff


	//   ....[9]....
        /*0078*/ 	.word	0xffffffff


	//   ....[10]....
        /*007c*/ 	.word	0xffffffff


	//   ....[11]....
        /*0080*/ 	.word	0xffffffff


	//   ....[12]....
        /*0084*/ 	.word	0xffffffff


	//   ....[13]....
        /*0088*/ 	.word	0xffffffff


	//   ....[14]....
        /*008c*/ 	.word	0xffffffff


	//   ....[15]....
        /*0090*/ 	.word	0xffffffff


	//   ....[16]....
        /*0094*/ 	.word	0xffffffff


	//   ....[17]....
        /*0098*/ 	.word	0xffffffff


	//----- nvinfo : EIATTR_COOP_GROUP_INSTR_OFFSETS
	.align		4
.L_32:
        /*009c*/ 	.byte	0x04, 0x28
        /*009e*/ 	.short	(.L_34 - .L_33)


	//   ....[0]....
.L_33:
        /*00a0*/ 	.word	0x00000070


	//   ....[1]....
        /*00a4*/ 	.word	0x000000a0


	//   ....[2]....
        /*00a8*/ 	.word	0x000001d0


	//   ....[3]....
        /*00ac*/ 	.word	0x000003e0


	//   ....[4]....
        /*00b0*/ 	.word	0x000005a0


	//   ....[5]....
        /*00b4*/ 	.word	0x00000700


	//   ....[6]....
        /*00b8*/ 	.word	0x00001950


	//   ....[7]....
        /*00bc*/ 	.word	0x00001980


	//   ....[8]....
        /*00c0*/ 	.word	0x00001ba0


	//   ....[9]....
        /*00c4*/ 	.word	0x00001d00


	//   ....[10]....
        /*00c8*/ 	.word	0x00003870


	//   ....[11]....
        /*00cc*/ 	.word	0x000038a0


	//   ....[12]....
        /*00d0*/ 	.word	0x00003ba0


	//   ....[13]....
        /*00d4*/ 	.word	0x00003cc0


	//   ....[14]....
        /*00d8*/ 	.word	0x00005990


	//   ....[15]....
        /*00dc*/ 	.word	0x000059d0


	//   ....[16]....
        /*00e0*/ 	.word	0x00005a10


	//   ....[17]....
        /*00e4*/ 	.word	0x00005a30


	//----- nvinfo : EIATTR_REG_RECONFIG
	.align		4
.L_34:
        /*00e8*/ 	.byte	0x01, 0x54
	.zero		2


	//----- nvinfo : EIATTR_SYSCALL_OFFSETS
	.align		4
        /*00ec*/ 	.byte	0x04, 0x46
        /*00ee*/ 	.short	(.L_36 - .L_35)


	//   ....[0]....
.L_35:
        /*00f0*/ 	.word	0x00006560


	//   ....[1]....
        /*00f4*/ 	.word	0x00006690


	//----- nvinfo : EIATTR_MBARRIER_INSTR_OFFSETS
	.align		4
.L_36:
        /*00f8*/ 	.byte	0x04, 0x39
        /*00fa*/ 	.short	(.L_38 - .L_37)


	//   ....[0]....
.L_37:
        /*00fc*/ 	.word	0x00000390
        /*0100*/ 	.word	0x000000ff
        /*0104*/ 	.word	0x0001aa50
        /*0108*/ 	.short	0x0100
        /*010a*/ 	.byte	0x08
	.zero		1


	//   ....[1]....
        /*010c*/ 	.word	0x000003a0
        /*0110*/ 	.word	0x000000ff
        /*0114*/ 	.word	0x0001aa60
        /*0118*/ 	.short	0x0100
        /*011a*/ 	.byte	0x08
	.zero		1


	//   ....[2]....
        /*011c*/ 	.word	0x000003b0
        /*0120*/ 	.word	0x000000ff
        /*0124*/ 	.word	0x0001aa58
        /*0128*/ 	.short	0x0100
        /*012a*/ 	.byte	0x08
	.zero		1


	//   ....[3]....
        /*012c*/ 	.word	0x000003c0
        /*0130*/ 	.word	0x000000ff
        /*0134*/ 	.word	0x0001aa68
        /*0138*/ 	.short	0x0100
        /*013a*/ 	.byte	0x08
	.zero		1


	//   ....[4]....
        /*013c*/ 	.word	0x000004f0
        /*0140*/ 	.word	0x000000ff
        /*0144*/ 	.word	0x0001aa00
        /*0148*/ 	.short	0x0100
        /*014a*/ 	.byte	0x08
	.zero		1


	//   ....[5]....
        /*014c*/ 	.word	0x00000500
        /*0150*/ 	.word	0x000000ff
        /*0154*/ 	.word	0x0001aa28
        /*0158*/ 	.short	0x0100
        /*015a*/ 	.byte	0x08
	.zero		1


	//   ....[6]....
        /*015c*/ 	.word	0x00000510
        /*0160*/ 	.word	0x000000ff
        /*0164*/ 	.word	0x0001aa08
        /*0168*/ 	.short	0x0100
        /*016a*/ 	.byte	0x08
	.zero		1


	//   ....[7]....
        /*016c*/ 	.word	0x00000520
        /*0170*/ 	.word	0x000000ff
        /*0174*/ 	.word	0x0001aa30
        /*0178*/ 	.short	0x0100
        /*017a*/ 	.byte	0x08
	.zero		1


	//   ....[8]....
        /*017c*/ 	.word	0x00000530
        /*0180*/ 	.word	0x000000ff
        /*0184*/ 	.word	0x0001aa10
        /*0188*/ 	.short	0x0100
        /*018a*/ 	.byte	0x08
	.zero		1


	//   ....[9]....
        /*018c*/ 	.word	0x00000540
        /*0190*/ 	.word	0x000000ff
        /*0194*/ 	.word	0x0001aa38
        /*0198*/ 	.short	0x0100
        /*019a*/ 	.byte	0x08
	.zero		1


	//   ....[10]....
        /*019c*/ 	.word	0x00000550
        /*01a0*/ 	.word	0x000000ff
        /*01a4*/ 	.word	0x0001aa18
        /*01a8*/ 	.short	0x0100
        /*01aa*/ 	.byte	0x08
	.zero		1


	//   ....[11]....
        /*01ac*/ 	.word	0x00000560
        /*01b0*/ 	.word	0x000000ff
        /*01b4*/ 	.word	0x0001aa40
        /*01b8*/ 	.short	0x0100
        /*01ba*/ 	.byte	0x08
	.zero		1


	//   ....[12]....
        /*01bc*/ 	.word	0x00000570
        /*01c0*/ 	.word	0x000000ff
        /*01c4*/ 	.word	0x0001aa20
        /*01c8*/ 	.short	0x0100
        /*01ca*/ 	.byte	0x08
	.zero		1


	//   ....[13]....
        /*01cc*/ 	.word	0x00000580
        /*01d0*/ 	.word	0x000000ff
        /*01d4*/ 	.word	0x0001aa48
        /*01d8*/ 	.short	0x0100
        /*01da*/ 	.byte	0x08
	.zero		1


	//   ....[14]....
        /*01dc*/ 	.word	0x000006b0
        /*01e0*/ 	.word	0x000000ff
        /*01e4*/ 	.word	0x0001aa70
        /*01e8*/ 	.short	0x0100
        /*01ea*/ 	.byte	0x08
	.zero		1


	//   ....[15]....
        /*01ec*/ 	.word	0x000006c0
        /*01f0*/ 	.word	0x000000ff
        /*01f4*/ 	.word	0x0001aa80
        /*01f8*/ 	.short	0x0100
        /*01fa*/ 	.byte	0x08
	.zero		1


	//   ....[16]....
        /*01fc*/ 	.word	0x000006d0
        /*0200*/ 	.word	0x000000ff
        /*0204*/ 	.word	0x0001aa78
        /*0208*/ 	.short	0x0100
        /*020a*/ 	.byte	0x08
	.zero		1


	//   ....[17]....
        /*020c*/ 	.word	0x000006e0
        /*0210*/ 	.word	0x000000ff
        /*0214*/ 	.word	0x0001aa88
        /*0218*/ 	.short	0x0100
        /*021a*/ 	.byte	0x08
	.zero		1


	//   ....[18]....
        /*021c*/ 	.word	0x00000820
        /*0220*/ 	.word	0x000000ff
        /*0224*/ 	.word	0x0001aa90
        /*0228*/ 	.short	0x0100
        /*022a*/ 	.byte	0x06
	.zero		1


	//   ....[19]....
        /*022c*/ 	.word	0x00000830
        /*0230*/ 	.word	0x000000ff
        /*0234*/ 	.word	0x0001aa98
        /*0238*/ 	.short	0x0100
        /*023a*/ 	.byte	0x06
	.zero		1


	//   ....[20]....
        /*023c*/ 	.word	0x00000840
        /*0240*/ 	.word	0x000000ff
        /*0244*/ 	.word	0x0001aaa0
        /*0248*/ 	.short	0x0100
        /*024a*/ 	.byte	0x06
	.zero		1


	//   ....[21]....
        /*024c*/ 	.word	0x00000850
        /*0250*/ 	.word	0x000000ff
        /*0254*/ 	.word	0x0001aaa8
        /*0258*/ 	.short	0x0100
        /*025a*/ 	.byte	0x06
	.zero		1


	//   ....[22]....
        /*025c*/ 	.word	0x00000950
        /*0260*/ 	.word	0x000000ff
        /*0264*/ 	.word	0x0001aac0
        /*0268*/ 	.short	0x0100
        /*026a*/ 	.byte	0x08
	.zero		1


	//   ....[23]....
        /*026c*/ 	.word	0x00000960
        /*0270*/ 	.word	0x000000ff
        /*0274*/ 	.word	0x0001aae0
        /*0278*/ 	.short	0x0100
        /*027a*/ 	.byte	0x08
	.zero		1


	//   ....[24]....
        /*027c*/ 	.word	0x00000970
        /*0280*/ 	.word	0x000000ff
        /*0284*/ 	.word	0x0001aac8
        /*0288*/ 	.short	0x0100
        /*028a*/ 	.byte	0x08
	.zero		1


	//   ....[25]....
        /*028c*/ 	.word	0x00000980
        /*0290*/ 	.word	0x000000ff
        /*0294*/ 	.word	0x0001aae8
        /*0298*/ 	.short	0x0100
        /*029a*/ 	.byte	0x08
	.zero		1


	//   ....[26]....
        /*029c*/ 	.word	0x00000990
        /*02a0*/ 	.word	0x000000ff
        /*02a4*/ 	.word	0x0001aad0
        /*02a8*/ 	.short	0x0100
        /*02aa*/ 	.byte	0x08
	.zero		1


	//   ....[27]....
        /*02ac*/ 	.word	0x000009a0
        /*02b0*/ 	.word	0x000000ff
        /*02b4*/ 	.word	0x0001aaf0
        /*02b8*/ 	.short	0x0100
        /*02ba*/ 	.byte	0x08
	.zero		1


	//   ....[28]....
        /*02bc*/ 	.word	0x000009b0
        /*02c0*/ 	.word	0x000000ff
        /*02c4*/ 	.word	0x0001aad8
        /*02c8*/ 	.short	0x0100
        /*02ca*/ 	.byte	0x08
	.zero		1


	//   ....[29]....
        /*02cc*/ 	.word	0x000009c0
        /*02d0*/ 	.word	0x000000ff
        /*02d4*/ 	.word	0x0001aaf8
        /*02d8*/ 	.short	0x0100
        /*02da*/ 	.byte	0x08
	.zero		1


	//   ....[30]....
        /*02dc*/ 	.word	0x00000ac0
        /*02e0*/ 	.word	0x000000ff
        /*02e4*/ 	.word	0x0001aab0
        /*02e8*/ 	.short	0x0100
        /*02ea*/ 	.byte	0x06
	.zero		1


	//   ....[31]....
        /*02ec*/ 	.word	0x000013e0
        /*02f0*/ 	.word	0x000000ff
        /*02f4*/ 	.word	0x0001aa50
        /*02f8*/ 	.short	0x010a
        /*02fa*/ 	.byte	0x04
	.zero		1


	//   ....[32]....
        /*02fc*/ 	.word	0x00001450
        /*0300*/ 	.word	0x000000ff
        /*0304*/ 	.word	0x0001aa00
        /*0308*/ 	.short	0x010a
        /*030a*/ 	.byte	0x23
	.zero		1


	//   ....[33]....
        /*030c*/ 	.word	0x00001470
        /*0310*/ 	.word	0x000000ff
        /*0314*/ 	.word	0xfffffff8
        /*0318*/ 	.short	0x010a
        /*031a*/ 	.byte	0x2e
	.zero		1


	//   ....[34]....
        /*031c*/ 	.word	0x00002630
        /*0320*/ 	.word	0x0000001e
        /*0324*/ 	.word	0x00000000
        /*0328*/ 	.short	0x0101
        /*032a*/ 	.byte	0x30
	.zero		1


	//   ....[35]....
        /*032c*/ 	.word	0x00002860
        /*0330*/ 	.word	0x000000ff
        /*0334*/ 	.word	0x0001aa00
        /*0338*/ 	.short	0x010a
        /*033a*/ 	.byte	0x06
	.zero		1


	//   ....[36]....
        /*033c*/ 	.word	0x00003340
        /*0340*/ 	.word	0x000000ff
        /*0344*/ 	.word	0x00000000
        /*0348*/ 	.short	0x0101
        /*034a*/ 	.byte	0x23
	.zero		1


	//   ....[37]....
        /*034c*/ 	.word	0x000034a0
        /*0350*/ 	.word	0x000000ff
        /*0354*/ 	.word	0x0001aa00
        /*0358*/ 	.short	0x010a
        /*035a*/ 	.byte	0x06
	.zero		1


	//   ....[38]....
        /*035c*/ 	.word	0x00004790
        /*0360*/ 	.word	0x000000ff
        /*0364*/ 	.word	0x0001aa00
        /*0368*/ 	.short	0x010a
        /*036a*/ 	.byte	0x06
	.zero		1


	//   ....[39]....
        /*036c*/ 	.word	0x00004bd0
        /*0370*/ 	.word	0x000000ff
        /*0374*/ 	.word	0x0001aa00
        /*0378*/ 	.short	0x010a
        /*037a*/ 	.byte	0x06
	.zero		1


	//   ....[40]....
        /*037c*/ 	.word	0x000056a0
        /*0380*/ 	.word	0x000000ff
        /*0384*/ 	.word	0x00000000
        /*0388*/ 	.short	0x0101
        /*038a*/ 	.byte	0x06
	.zero		1


	//   ....[41]....
        /*038c*/ 	.word	0x00005750
        /*0390*/ 	.word	0x000000ff
        /*0394*/ 	.word	0x00000000
        /*0398*/ 	.short	0x0101
        /*039a*/ 	.byte	0x06
	.zero		1


	//   ....[42]....
        /*039c*/ 	.word	0x000058e0
        /*03a0*/ 	.word	0x000000ff
        /*03a4*/ 	.word	0x00000000
        /*03a8*/ 	.short	0x0101
        /*03aa*/ 	.byte	0x04
	.zero		1


	//   ....[43]....
        /*03ac*/ 	.word	0x00005960
        /*03b0*/ 	.word	0x000000ff
        /*03b4*/ 	.word	0x00000000
        /*03b8*/ 	.short	0x0101
        /*03ba*/ 	.byte	0x22
	.zero		1


	//   ....[44]....
        /*03bc*/ 	.word	0x00005fa0
        /*03c0*/ 	.word	0x000000ff
        /*03c4*/ 	.word	0x00000008
        /*03c8*/ 	.short	0x010a
        /*03ca*/ 	.byte	0x2e
	.zero		1


	//   ....[45]....
        /*03cc*/ 	.word	0x000075a0
        /*03d0*/ 	.word	0x00000000
        /*03d4*/ 	.word	0x00000000
        /*03d8*/ 	.short	0x0101
        /*03da*/ 	.byte	0x30
	.zero		1


	//   ....[46]....
        /*03dc*/ 	.word	0x00007960
        /*03e0*/ 	.word	0x00000007
        /*03e4*/ 	.word	0x0001aa60
        /*03e8*/ 	.short	0x010a
        /*03ea*/ 	.byte	0x3f
	.zero		1


	//   ....[47]....
        /*03ec*/ 	.word	0x00007dd0
        /*03f0*/ 	.word	0x00000007
        /*03f4*/ 	.word	0x0001aab0
        /*03f8*/ 	.short	0x0101
        /*03fa*/ 	.byte	0x3f
	.zero		1


	//   ....[48]....
        /*03fc*/ 	.word	0x00007de0
        /*0400*/ 	.word	0x00000007
        /*0404*/ 	.word	0x0001aab0
        /*0408*/ 	.short	0x010a
        /*040a*/ 	.byte	0x3f
	.zero		1


	//   ....[49]....
        /*040c*/ 	.word	0x00007e80
        /*0410*/ 	.word	0x00000004
        /*0414*/ 	.word	0x0001aa60
        /*0418*/ 	.short	0x010a
        /*041a*/ 	.byte	0x3f
	.zero		1


	//   ....[50]....
        /*041c*/ 	.word	0x000085e0
        /*0420*/ 	.word	0x00000008
        /*0424*/ 	.word	0x0001aa28
        /*0428*/ 	.short	0x010a
        /*042a*/ 	.byte	0x3f
	.zero		1


	//   ....[51]....
        /*042c*/ 	.word	0x00008a30
        /*0430*/ 	.word	0x00000004
        /*0434*/ 	.word	0x0001aab0
        /*0438*/ 	.short	0x0101
        /*043a*/ 	.byte	0x3f
	.zero		1


	//   ....[52]....
        /*043c*/ 	.word	0x00008a40
        /*0440*/ 	.word	0x00000004
        /*0444*/ 	.word	0x0001aab0
        /*0448*/ 	.short	0x010a
        /*044a*/ 	.byte	0x3f
	.zero		1


	//   ....[53]....
        /*044c*/ 	.word	0x00008af0
        /*0450*/ 	.word	0x00000007
        /*0454*/ 	.word	0x0001aa28
        /*0458*/ 	.short	0x010a
        /*045a*/ 	.byte	0x3f
	.zero		1


	//   ....[54]....
        /*045c*/ 	.word	0x00008fd0
        /*0460*/ 	.word	0x00000007
        /*0464*/ 	.word	0x0001aa28
        /*0468*/ 	.short	0x010a
        /*046a*/ 	.byte	0x3f
	.zero		1


	//   ....[55]....
        /*046c*/ 	.word	0x00009440
        /*0470*/ 	.word	0x00000007
        /*0474*/ 	.word	0x0001aa28
        /*0478*/ 	.short	0x010a
        /*047a*/ 	.byte	0x3f
	.zero		1


	//   ....[56]....
        /*047c*/ 	.word	0x00009900
        /*0480*/ 	.word	0x00000003
        /*0484*/ 	.word	0x0001aa50
        /*0488*/ 	.short	0x010a
        /*048a*/ 	.byte	0x3f
	.zero		1


	//   ....[57]....
        /*048c*/ 	.word	0x00009960
        /*0490*/ 	.word	0x00000005
        /*0494*/ 	.word	0x0001aa00
        /*0498*/ 	.short	0x010a
        /*049a*/ 	.byte	0x3f
	.zero		1


	//   ....[58]....
        /*049c*/ 	.word	0x000099c0
        /*04a0*/ 	.word	0x00000000
        /*04a4*/ 	.word	0xfffffff8
        /*04a8*/ 	.short	0x010a
        /*04aa*/ 	.byte	0x3f
	.zero		1


	//   ....[59]....
        /*04ac*/ 	.word	0x00009a20
        /*04b0*/ 	.word	0x00000007
        /*04b4*/ 	.word	0x0001aa00
        /*04b8*/ 	.short	0x010a
        /*04ba*/ 	.byte	0x3f
	.zero		1


	//   ....[60]....
        /*04bc*/ 	.word	0x00009a80
        /*04c0*/ 	.word	0x00000005
        /*04c4*/ 	.word	0x0001aa00
        /*04c8*/ 	.short	0x010a
        /*04ca*/ 	.byte	0x3f
	.zero		1


	//   ....[61]....
        /*04cc*/ 	.word	0x00009ae0
        /*04d0*/ 	.word	0x00000008
        /*04d4*/ 	.word	0x0001aa00
        /*04d8*/ 	.short	0x010a
        /*04da*/ 	.byte	0x3f
	.zero		1


	//   ....[62]....
        /*04dc*/ 	.word	0x00009b40
        /*04e0*/ 	.word	0x00000003
        /*04e4*/ 	.word	0x00000008
        /*04e8*/ 	.short	0x010a
        /*04ea*/ 	.byte	0x3f
	.zero		1


	//   ....[63]....
        /*04ec*/ 	.word	0x00009c10
        /*04f0*/ 	.word	0x00000007
        /*04f4*/ 	.word	0x0001aa60
        /*04f8*/ 	.short	0x010a
        /*04fa*/ 	.byte	0x3f
	.zero		1


	//   ....[64]....
        /*04fc*/ 	.word	0x00009c60
        /*0500*/ 	.word	0x00000007
        /*0504*/ 	.word	0x0001aab0
        /*0508*/ 	.short	0x010a
        /*050a*/ 	.byte	0x3f
	.zero		1


	//   ....[65]....
        /*050c*/ 	.word	0x00009cb0
        /*0510*/ 	.word	0x00000004
        /*0514*/ 	.word	0x0001aa60
        /*0518*/ 	.short	0x010a
        /*051a*/ 	.byte	0x3f
	.zero		1


	//   ....[66]....
        /*051c*/ 	.word	0x00009d80
        /*0520*/ 	.word	0x00000008
        /*0524*/ 	.word	0x0001aa28
        /*0528*/ 	.short	0x010a
        /*052a*/ 	.byte	0x3f
	.zero		1


	//   ....[67]....
        /*052c*/ 	.word	0x00009dd0
        /*0530*/ 	.word	0x00000004
        /*0534*/ 	.word	0x0001aab0
        /*0538*/ 	.short	0x010a
        /*053a*/ 	.byte	0x3f
	.zero		1


	//   ....[68]....
        /*053c*/ 	.word	0x00009e20
        /*0540*/ 	.word	0x00000007
        /*0544*/ 	.word	0x0001aa28
        /*0548*/ 	.short	0x010a
        /*054a*/ 	.byte	0x3f
	.zero		1


	//   ....[69]....
        /*054c*/ 	.word	0x00009e70
        /*0550*/ 	.word	0x00000007
        /*0554*/ 	.word	0x0001aa28
        /*0558*/ 	.short	0x010a
        /*055a*/ 	.byte	0x3f
	.zero		1


	//   ....[70]....
        /*055c*/ 	.word	0x00009ec0
        /*0560*/ 	.word	0x00000007
        /*0564*/ 	.word	0x0001aa28
        /*0568*/ 	.short	0x010a
        /*056a*/ 	.byte	0x3f
	.zero		1


	//----- nvinfo : EIATTR_NUM_MBARRIERS
	.align		4
.L_38:
        /*056c*/ 	.byte	0x03, 0x38
        /*056e*/ 	.short	0x001f


	//----- nvinfo : EIATTR_EXIT_INSTR_OFFSETS
	.align		4
        /*0570*/ 	.byte	0x04, 0x1c
        /*0572*/ 	.short	(.L_40 - .L_39)


	//   ....[0]....
.L_39:
        /*0574*/ 	.word	0x00000b20


	//   ....[1]....
        /*0578*/ 	.word	0x00000b90


	//   ....[2]....
        /*057c*/ 	.word	0x000075d0


	//   ....[3]....
        /*0580*/ 	.word	0x00007630


	//   ....[4]....
        /*0584*/ 	.word	0x00007660


	//   ....[5]....
        /*0588*/ 	.word	0x000082e0


	//   ....[6]....
        /*058c*/ 	.word	0x00008310


	//   ....[7]....
        /*0590*/ 	.word	0x000098e0


	//----- nvinfo : EIATTR_MAX_THREADS
	.align		4
.L_40:
        /*0594*/ 	.byte	0x04, 0x05
        /*0596*/ 	.short	(.L_42 - .L_41)
.L_41:
        /*0598*/ 	.word	0x00000180
        /*059c*/ 	.word	0x00000001
        /*05a0*/ 	.word	0x00000001


	//----- nvinfo : EIATTR_CRS_STACK_SIZE
	.align		4
.L_42:
        /*05a4*/ 	.byte	0x04, 0x1e
        /*05a6*/ 	.short	(.L_44 - .L_43)
.L_43:
        /*05a8*/ 	.word	0x00000000


	//----- nvinfo : EIATTR_CBANK_PARAM_SIZE
	.align		4
.L_44:
        /*05ac*/ 	.byte	0x03, 0x19
        /*05ae*/ 	.short	0x0870


	//----- nvinfo : EIATTR_PARAM_CBANK
	.align		4
        /*05b0*/ 	.byte	0x04, 0x0a
        /*05b2*/ 	.short	(.L_46 - .L_45)
	.align		4
.L_45:
        /*05b4*/ 	.word	index@(.nv.constant0._ZN7cutlass13device_kernelINS_4fmha6kernel28FmhaKernelTmaWarpSpecializedINS1_10collective30FmhaMainloopTmaWarpSpecializedINS_10bfloat16_tEffN4cute5tupleIJNS7_1CILi128EEENS9_ILi64EEENS9_ILi112EEEEEENS8_IJiNS9_ILi1EEENS8_IJiiEEEEEESG_SG_NS4_13DefaultFusionEJNS2_6OptionILNS2_3TagE0ENS9_ILb1EEEEENSI_ILSJ_2ESK_EEEEENS4_15FmhaFwdEpilogueIS6_fNS8_IJSB_SC_SB_EEEEENS2_23PersistentTileSchedulerEJSL_SM_EEEEEvNT_6ParamsE)
        /*05b8*/ 	.short	0x0210
        /*05ba*/ 	.short	0x0870


	//----- nvinfo : EIATTR_SW_WAR
	.align		4
.L_46:
        /*05bc*/ 	.byte	0x04, 0x36
        /*05be*/ 	.short	(.L_48 - .L_47)
.L_47:
        /*05c0*/ 	.word	0x00000008
.L_48:


//--------------------- .nv.callgraph             --------------------------
	.section	.nv.callgraph,"",@"SHT_CUDA_CALLGRAPH"
	.align	4
	.sectionentsize	8
	.align		4
        /*0000*/ 	.word	0x00000000
	.align		4
        /*0004*/ 	.word	0xffffffff
	.align		4
        /*0008*/ 	.word	index@(_ZN7cutlass13device_kernelINS_4fmha6kernel28FmhaKernelTmaWarpSpecializedINS1_10collective30FmhaMainloopTmaWarpSpecializedINS_10bfloat16_tEffN4cute5tupleIJNS7_1CILi128EEENS9_ILi64EEENS9_ILi112EEEEEENS8_IJiNS9_ILi1EEENS8_IJiiEEEEEESG_SG_NS4_13DefaultFusionEJNS2_6OptionILNS2_3TagE0ENS9_ILb1EEEEENSI_ILSJ_2ESK_EEEEENS4_15FmhaFwdEpilogueIS6_fNS8_IJSB_SC_SB_EEEEENS2_23PersistentTileSchedulerEJSL_SM_EEEEEvNT_6ParamsE)
	.align		4
        /*000c*/ 	.word	index@(__assertfail)
	.align		4
        /*0010*/ 	.word	0x00000000
	.align		4
        /*0014*/ 	.word	0xfffffffe
	.align		4
        /*0018*/ 	.word	0x00000000
	.align		4
        /*001c*/ 	.word	0xfffffffd
	.align		4
        /*0020*/ 	.word	0x00000000
	.align		4
        /*0024*/ 	.word	0xfffffffc


//--------------------- .nv.constant4             --------------------------
	.section	.nv.constant4,"a",@progbits
	.align	8
	.align		8
.nv.constant4:
        /*0000*/ 	.dword	__assertfail
	.align		8
        /*0008*/ 	.dword	__unnamed_1
	.align		8
        /*0010*/ 	.dword	__unnamed_2
	.align		8
        /*0018*/ 	.dword	_ZN39_INTERNAL_3e683577_4_k_cu_da7c57f4_30414cuda3std3__45__cpo5beginE
	.align		8
        /*0020*/ 	.dword	_ZN39_INTERNAL_3e683577_4_k_cu_da7c57f4_30414cuda3std3__45__cpo3endE
	.align		8
        /*0028*/ 	.dword	_ZN39_INTERNAL_3e683577_4_k_cu_da7c57f4_30414cuda3std3__45__cpo6cbeginE
	.align		8
        /*0030*/ 	.dword	_ZN39_INTERNAL_3e683577_4_k_cu_da7c57f4_30414cuda3std3__45__cpo4cendE
	.align		8
        /*0038*/ 	.dword	_ZN39_INTERNAL_3e683577_4_k_cu_da7c57f4_30414cuda3std3__441_GLOBAL__N__3e683577_4_k_cu_da7c57f4_30416ignoreE
	.align		8
        /*0040*/ 	.dword	_ZN39_INTERNAL_3e683577_4_k_cu_da7c57f4_30414cuda3std3__419piecewise_constructE
	.align		8
        /*0048*/ 	.dword	_ZN39_INTERNAL_3e683577_4_k_cu_da7c57f4_30414cuda3std3__48in_placeE
	.align		8
        /*0050*/ 	.dword	_ZN39_INTERNAL_3e683577_4_k_cu_da7c57f4_30414cuda3std6ranges3__45__cpo4swapE
	.align		8
        /*0058*/ 	.dword	_ZN39_INTERNAL_3e683577_4_k_cu_da7c57f4_30414cuda3std6ranges3__45__cpo9iter_moveE
	.align		8
        /*0060*/ 	.dword	_ZN39_INTERNAL_3e683577_4_k_cu_da7c57f4_30414cute7productE
	.align		8
        /*0068*/ 	.dword	_ZN39_INTERNAL_3e683577_4_k_cu_da7c57f4_30414cute1_E
	.align		8
        /*0070*/ 	.dword	$str$24
	.align		8
        /*0078*/ 	.dword	$str$25


//--------------------- .text._ZN7cutlass13device_kernelINS_4fmha6kernel28FmhaKernelTmaWarpSpecializedINS1_10collective30FmhaMainloopTmaWarpSpecializedINS_10bfloat16_tEffN4cute5tupleIJNS7_1CILi128EEENS9_ILi64EEENS9_ILi112EEEEEENS8_IJiNS9_ILi1EEENS8_IJiiEEEEEESG_SG_NS4_13DefaultFusionEJNS2_6OptionILNS2_3TagE0ENS9_ILb1EEEEENSI_ILSJ_2ESK_EEEEENS4_15FmhaFwdEpilogueIS6_fNS8_IJSB_SC_SB_EEEEENS2_23PersistentTileSchedulerEJSL_SM_EEEEEvNT_6ParamsE --------------------------
	.section	.text._ZN7cutlass13device_kernelINS_4fmha6kernel28FmhaKernelTmaWarpSpecializedINS1_10collective30FmhaMainloopTmaWarpSpecializedINS_10bfloat16_tEffN4cute5tupleIJNS7_1CILi128EEENS9_ILi64EEENS9_ILi112EEEEEENS8_IJiNS9_ILi1EEENS8_IJiiEEEEEESG_SG_NS4_13DefaultFusionEJNS2_6OptionILNS2_3TagE0ENS9_ILb1EEEEENSI_ILSJ_2ESK_EEEEENS4_15FmhaFwdEpilogueIS6_fNS8_IJSB_SC_SB_EEEEENS2_23PersistentTileSchedulerEJSL_SM_EEEEEvNT_6ParamsE,"ax",@progbits
	.align	128
.text._ZN7cutlass13device_kernelINS_4fmha6kernel28FmhaKernelTmaWarpSpecializedINS1_10collective30FmhaMainloopTmaWarpSpecializedINS_10bfloat16_tEffN4cute5tupleIJNS7_1CILi128EEENS9_ILi64EEENS9_ILi112EEEEEENS8_IJiNS9_ILi1EEENS8_IJiiEEEEEESG_SG_NS4_13DefaultFusionEJNS2_6OptionILNS2_3TagE0ENS9_ILb1EEEEENSI_ILSJ_2ESK_EEEEENS4_15FmhaFwdEpilogueIS6_fNS8_IJSB_SC_SB_EEEEENS2_23PersistentTileSchedulerEJSL_SM_EEEEEvNT_6ParamsE:
        .type           _ZN7cutlass13device_kernelINS_4fmha6kernel28FmhaKernelTmaWarpSpecializedINS1_10collective30FmhaMainloopTmaWarpSpecializedINS_10bfloat16_tEffN4cute5tupleIJNS7_1CILi128EEENS9_ILi64EEENS9_ILi112EEEEEENS8_IJiNS9_ILi1EEENS8_IJiiEEEEEESG_SG_NS4_13DefaultFusionEJNS2_6OptionILNS2_3TagE0ENS9_ILb1EEEEENSI_ILSJ_2ESK_EEEEENS4_15FmhaFwdEpilogueIS6_fNS8_IJSB_SC_SB_EEEEENS2_23PersistentTileSchedulerEJSL_SM_EEEEEvNT_6ParamsE,@function
        .size           _ZN7cutlass13device_kernelINS_4fmha6kernel28FmhaKernelTmaWarpSpecializedINS1_10collective30FmhaMainloopTmaWarpSpecializedINS_10bfloat16_tEffN4cute5tupleIJNS7_1CILi128EEENS9_ILi64EEENS9_ILi112EEEEEENS8_IJiNS9_ILi1EEENS8_IJiiEEEEEESG_SG_NS4_13DefaultFusionEJNS2_6OptionILNS2_3TagE0ENS9_ILb1EEEEENSI_ILSJ_2ESK_EEEEENS4_15FmhaFwdEpilogueIS6_fNS8_IJSB_SC_SB_EEEEENS2_23PersistentTileSchedulerEJSL_SM_EEEEEvNT_6ParamsE,(.L_x_143 - _ZN7cutlass13device_kernelINS_4fmha6kernel28FmhaKernelTmaWarpSpecializedINS1_10collective30FmhaMainloopTmaWarpSpecializedINS_10bfloat16_tEffN4cute5tupleIJNS7_1CILi128EEENS9_ILi64EEENS9_ILi112EEEEEENS8_IJiNS9_ILi1EEENS8_IJiiEEEEEESG_SG_NS4_13DefaultFusionEJNS2_6OptionILNS2_3TagE0ENS9_ILb1EEEEENSI_ILSJ_2ESK_EEEEENS4_15FmhaFwdEpilogueIS6_fNS8_IJSB_SC_SB_EEEEENS2_23PersistentTileSchedulerEJSL_SM_EEEEEvNT_6ParamsE)
        .other          _ZN7cutlass13device_kernelINS_4fmha6kernel28FmhaKernelTmaWarpSpecializedINS1_10collective30FmhaMainloopTmaWarpSpecializedINS_10bfloat16_tEffN4cute5tupleIJNS7_1CILi128EEENS9_ILi64EEENS9_ILi112EEEEEENS8_IJiNS9_ILi1EEENS8_IJiiEEEEEESG_SG_NS4_13DefaultFusionEJNS2_6OptionILNS2_3TagE0ENS9_ILb1EEEEENSI_ILSJ_2ESK_EEEEENS4_15FmhaFwdEpilogueIS6_fNS8_IJSB_SC_SB_EEEEENS2_23PersistentTileSchedulerEJSL_SM_EEEEEvNT_6ParamsE,@"STO_CUDA_ENTRY STV_DEFAULT"
_ZN7cutlass13device_kernelINS_4fmha6kernel28FmhaKernelTmaWarpSpecializedINS1_10collective30FmhaMainloopTmaWarpSpecializedINS_10bfloat16_tEffN4cute5tupleIJNS7_1CILi128EEENS9_ILi64EEENS9_ILi112EEEEEENS8_IJiNS9_ILi1EEENS8_IJiiEEEEEESG_SG_NS4_13DefaultFusionEJNS2_6OptionILNS2_3TagE0ENS9_ILb1EEEEENSI_ILSJ_2ESK_EEEEENS4_15FmhaFwdEpilogueIS6_fNS8_IJSB_SC_SB_EEEEENS2_23PersistentTileSchedulerEJSL_SM_EEEEEvNT_6ParamsE:
[----:B------:R-:W1:Y:S01]  /*0000*/  LDC R1, c[0x0][0x28] ;  /* 0x00000a00ff017b82 */ /* 0x000e620000000800 */
[----:B------:R-:W2:Y:S07]  /*0010*/  S2R R2, SR_TID.X ;  /* 0x0000000000027919 */ /* 0x000eae0000002100 */
[----:B------:R-:W3:Y:S01]  /*0020*/  S2UR UR6, SR_CTAID.X ;  /* 0x00000000000679c3 */ /* 0x000ee20000002500 */
[----:B------:R-:W-:Y:S01]  /*0030*/  ELECT P1, URZ, PT ;  /* 0x00000000003f782f */ /* 0x000fe20003820000 */
[----:B------:R-:W-:Y:S01]  /*0040*/  BSSY B0, `(.L_x_0) ;  /* 0x0000018000007945 */ /* 0x000fe20003800000 */
[----:B---3--:R-:W-:-:S02]  /*0050*/  MOV R17, UR6 ;  /* 0x0000000600117c02 */ /* 0x008fc40008000f00 */
[----:B--2---:R-:W-:-:S05]  /*0060*/  SHF.R.U32.HI R0, RZ, 0x5, R2 ;  /* 0x00000005ff007819 */ /* 0x004fca0000011602 */
[----:B------:R-:W2:Y:S02]  /*0070*/  SHFL.IDX PT, R3, R0, RZ, 0x1f ;  /* 0x00001fff00037589 */ /* 0x000ea400000e0000 */
[----:B--2---:R-:W-:Y:S02]  /*0080*/  R2UR UR4, R3 ;  /* 0x00000000030472ca */ /* 0x004fe400000e0000 */
[----:B------:R-:W-:-:S06]  /*0090*/  SHF.R.U32.HI R3, RZ, 0x7, R2 ;  /* 0x00000007ff037819 */ /* 0x000fcc0000011602 */
[----:B------:R-:W2:Y:S05]  /*00a0*/  SHFL.IDX PT, R3, R3, RZ, 0x1f ;  /* 0x00001fff03037589 */ /* 0x000eaa00000e0000 */
[----:B------:R-:W-:Y:S02]  /*00b0*/  USHF.R.S32.HI UR5, URZ, 0x1f, UR4 ;  /* 0x0000001f3f057899 */ /* 0x000fe40008011404 */
[----:B------:R-:W-:Y:S02]  /*00c0*/  ISETP.EQ.AND P2, PT, RZ, UR4, P1 ;  /* 0x00000004ff007c0c */ /* 0x000fe40008f42270 */
[----:B------:R-:W-:-:S04]  /*00d0*/  ULEA.HI UR5, UR5, UR4, URZ, 0x2 ;  /* 0x0000000405057291 */ /* 0x000fc8000f8f103f */
[----:B------:R-:W-:-:S04]  /*00e0*/  ULOP3.LUT UR5, UR5, 0xfffffffc, URZ, 0xc0, !UPT ;  /* 0xfffffffc05057892 */ /* 0x000fc8000f8ec03f */
[----:B------:R-:W-:-:S03]  /*00f0*/  UIADD3 UR5, UR4, -UR5, URZ ;  /* 0x8000000504057290 */ /* 0x000fc6000fffe03f */
[----:B-1----:R-:W-:Y:S09]  /*0100*/  @!P2 BRA `(.L_x_1) ;  /* 0x00000000002ca947 */ /* 0x002ff20003800000 */
[----:B------:R-:W-:Y:S02]  /*0110*/  ULDC.64 UR6, c[0x0][0x198] ;  /* 0x0000660000067ab9 */ /* 0x000fe40000000a00 */
[----:B------:R-:W-:Y:S02]  /*0120*/  UIADD3 UR8, UP0, UR6, 0xf0, URZ ;  /* 0x000000f006087890 */ /* 0x000fe4000ff1e03f */
[----:B------:R-:W-:Y:S02]  /*0130*/  UIADD3 UR10, UP1, UR6, 0x1f0, URZ ;  /* 0x000001f0060a7890 */ /* 0x000fe4000ff3e03f */
[----:B------:R-:W-:Y:S02]  /*0140*/  UIADD3 UR6, UP2, UR6, 0x2f0, URZ ;  /* 0x000002f006067890 */ /* 0x000fe4000ff5e03f */
[----:B------:R-:W-:Y:S02]  /*0150*/  UIADD3.X UR9, URZ, UR7, URZ, UP0, !UPT ;  /* 0x000000073f097290 */ /* 0x000fe400087fe43f */
[----:B------:R-:W-:-:S02]  /*0160*/  UIADD3.X UR11, URZ, UR7, URZ, UP1, !UPT ;  /* 0x000000073f0b7290 */ /* 0x000fc40008ffe43f */
[----:B------:R-:W-:-:S05]  /*0170*/  UIADD3.X UR7, URZ, UR7, URZ, UP2, !UPT ;  /* 0x000000073f077290 */ /* 0x000fca00097fe43f */
[----:B------:R1:W-:Y:S02]  /*0180*/  UTMACCTL.PF [UR8] ;  /* 0x00000000080079b9 */ /* 0x0003e40008040000 */
[----:B------:R1:W-:Y:S02]  /*0190*/  UTMACCTL.PF [UR10] ;  /* 0x000000000a0079b9 */ /* 0x0003e40008040000 */
[----:B------:R1:W-:Y:S02]  /*01a0*/  UTMACCTL.PF [UR6] ;  /* 0x00000000060079b9 */ /* 0x0003e40008040000 */
[----:B-1----:R-:W-:Y:S01]  /*01b0*/  NOP ;  /* 0x0000000000007918 */ /* 0x002fe20000000000 */
.L_x_1:
[----:B------:R-:W-:Y:S05]  /*01c0*/  BSYNC B0 ;  /* 0x0000000000007941 */ /* 0x000fea0003800000 */
.L_x_0:
[----:B------:R-:W1:Y:S01]  /*01d0*/  SHFL.IDX PT, R4, R0, RZ, 0x1f ;  /* 0x00001fff00047589 */ /* 0x000e6200000e0000 */
[----:B--2---:R-:W-:Y:S01]  /*01e0*/  R2UR UR53, R3 ;  /* 0x00000000033572ca */ /* 0x004fe200000e0000 */
[----:B------:R-:W-:Y:S02]  /*01f0*/  UISETP.NE.AND UP0, UPT, UR5, 0x1, UPT ;  /* 0x000000010500788c */ /* 0x000fe4000bf05270 */
[----:B------:R-:W-:-:S10]  /*0200*/  UISETP.NE.AND UP1, UPT, UR5, 0x2, UPT ;  /* 0x000000020500788c */ /* 0x000fd4000bf25270 */
[----:B------:R-:W-:Y:S02]  /*0210*/  UIADD3 UR9, UR53, -0x1, URZ ;  /* 0xffffffff35097890 */ /* 0x000fe4000fffe03f */
[----:B------:R-:W-:Y:S02]  /*0220*/  UISETP.EQ.AND UP2, UPT, UR53, URZ, !UP0 ;  /* 0x0000003f3500728c */ /* 0x000fe4000c742270 */
[----:B------:R-:W-:Y:S02]  /*0230*/  UISETP.EQ.AND UP3, UPT, UR53, URZ, !UP1 ;  /* 0x0000003f3500728c */ /* 0x000fe4000cf62270 */
[----:B------:R-:W-:Y:S02]  /*0240*/  UISETP.GE.U32.AND UP4, UPT, UR9, 0x4, UPT ;  /* 0x000000040900788c */ /* 0x000fe4000bf86070 */
[----:B------:R-:W-:Y:S01]  /*0250*/  USEL UR52, URZ, 0x1, !UP2 ;  /* 0x000000013f347887 */ /* 0x000fe2000d000000 */
[----:B-1----:R-:W-:Y:S01]  /*0260*/  ISETP.NE.AND P0, PT, R4, RZ, PT ;  /* 0x000000ff0400720c */ /* 0x002fe20003f05270 */
[----:B------:R-:W-:Y:S01]  /*0270*/  USEL UR51, URZ, 0x1, !UP3 ;  /* 0x000000013f337887 */ /* 0x000fe2000d800000 */
[----:B------:R-:W-:Y:S01]  /*0280*/  IMAD.U32 R4, RZ, RZ, UR5 ;  /* 0x00000005ff047e24 */ /* 0x000fe2000f8e00ff */
[----:B------:R-:W-:-:S02]  /*0290*/  USEL UR52, UR52, 0x2, UP4 ;  /* 0x0000000234347887 */ /* 0x000fc4000a000000 */
[----:B------:R-:W-:-:S08]  /*02a0*/  USEL UR51, UR51, 0x2, UP4 ;  /* 0x0000000233337887 */ /* 0x000fd0000a000000 */
[----:B------:R-:W-:Y:S05]  /*02b0*/  @P0 BRA `(.L_x_2) ;  /* 0x0000000000480947 */ /* 0x000fea0003800000 */
[----:B------:R-:W1:Y:S01]  /*02c0*/  S2UR UR8, SR_CgaCtaId ;  /* 0x00000000000879c3 */ /* 0x000e620000008800 */
[----:B------:R-:W-:Y:S01]  /*02d0*/  UMOV UR4, 0x400 ;  /* 0x0000040000047882 */ /* 0x000fe20000000000 */
[----:B------:R-:W-:Y:S01]  /*02e0*/  UMOV UR5, 0x1 ;  /* 0x0000000100057882 */ /* 0x000fe20000000000 */
[----:B------:R-:W-:Y:S01]  /*02f0*/  UMOV UR6, 0x80 ;  /* 0x0000008000067882 */ /* 0x000fe20000000000 */
[----:B------:R-:W-:Y:S01]  /*0300*/  ELECT P0, URZ, PT ;  /* 0x00000000003f782f */ /* 0x000fe20003800000 */
[----:B------:R-:W-:-:S04]  /*0310*/  UIADD3 UR6, -UR6, 0x100000, URZ ;  /* 0x0010000006067890 */ /* 0x000fc8000fffe13f */
[----:B------:R-:W-:Y:S02]  /*0320*/  USHF.L.U32 UR7, UR6, 0xb, URZ ;  /* 0x0000000b06077899 */ /* 0x000fe4000800063f */
[----:B------:R-:W-:Y:S02]  /*0330*/  USHF.L.U32 UR6, UR6, 0x1, URZ ;  /* 0x0000000106067899 */ /* 0x000fe4000800063f */
[----:B-1----:R-:W-:Y:S02]  /*0340*/  ULEA UR8, UR8, UR4, 0x18 ;  /* 0x0000000408087291 */ /* 0x002fe4000f8ec03f */
[----:B------:R-:W-:-:S04]  /*0350*/  UIADD3 UR4, -UR5, 0x100000, URZ ;  /* 0x0010000005047890 */ /* 0x000fc8000fffe13f */
[----:B------:R-:W-:Y:S02]  /*0360*/  USHF.L.U32 UR5, UR4, 0xb, URZ ;  /* 0x0000000b04057899 */ /* 0x000fe4000800063f */
[----:B------:R-:W-:Y:S01]  /*0370*/  USHF.L.U32 UR4, UR4, 0x1, URZ ;  /* 0x0000000104047899 */ /* 0x000fe2000800063f */
[----:B------:R-:W1:Y:S11]  /*0380*/  FENCE.VIEW.ASYNC.S ;  /* 0x00000000000073c6 */ /* 0x000e760000000000 */
[----:B-1----:R1:W2:Y:S01]  /*0390*/  SYNCS.EXCH.64 URZ, [UR8+0x1aa50], UR4 ;  /* 0x01aa5004083f75b2 */ /* 0x0022a20008000100 */
[----:B------:R1:W3:Y:S01]  /*03a0*/  SYNCS.EXCH.64 URZ, [UR8+0x1aa60], UR6 ;  /* 0x01aa6006083f75b2 */ /* 0x0002e20008000100 */
[----:B------:R1:W4:Y:S01]  /*03b0*/  SYNCS.EXCH.64 URZ, [UR8+0x1aa58], UR4 ;  /* 0x01aa5804083f75b2 */ /* 0x0003220008000100 */
[----:B------:R1:W1:Y:S01]  /*03c0*/  SYNCS.EXCH.64 URZ, [UR8+0x1aa68], UR6 ;  /* 0x01aa6806083f75b2 */ /* 0x0002620008000100 */
[----:B------:R-:W-:Y:S01]  /*03d0*/  NOP ;  /* 0x0000000000007918 */ /* 0x000fe20000000000 */
.L_x_2:
[----:B------:R-:W5:Y:S01]  /*03e0*/  SHFL.IDX PT, R3, R0, RZ, 0x1f ;  /* 0x00001fff00037589 */ /* 0x000f6200000e0000 */
[----:B------:R-:W-:Y:S01]  /*03f0*/  NOP ;  /* 0x0000000000007918 */ /* 0x000fe20000000000 */
[----:B-----5:R-:W-:-:S13]  /*0400*/  ISETP.NE.AND P0, PT, R3, RZ, PT ;  /* 0x000000ff0300720c */ /* 0x020fda0003f05270 */
[----:B------:R-:W-:Y:S05]  /*0410*/  @P0 BRA `(.L_x_3) ;  /* 0x0000000000600947 */ /* 0x000fea0003800000 */
[----:B-1----:R-:W1:Y:S01]  /*0420*/  S2UR UR5, SR_CgaCtaId ;  /* 0x00000000000579c3 */ /* 0x002e620000008800 */
[----:B------:R-:W-:Y:S01]  /*0430*/  UMOV UR4, 0x400 ;  /* 0x0000040000047882 */ /* 0x000fe20000000000 */
[----:B------:R-:W-:Y:S01]  /*0440*/  UMOV UR6, 0x1 ;  /* 0x0000000100067882 */ /* 0x000fe20000000000 */
[----:B------:R-:W-:Y:S01]  /*0450*/  UMOV UR10, 0x100 ;  /* 0x00000100000a7882 */ /* 0x000fe20000000000 */
[----:B------:R-:W-:-:S04]  /*0460*/  UIADD3 UR6, -UR6, 0x100000, URZ ;  /* 0x0010000006067890 */ /* 0x000fc8000fffe13f */
[----:B------:R-:W-:Y:S02]  /*0470*/  USHF.L.U32 UR7, UR6, 0xb, URZ ;  /* 0x0000000b06077899 */ /* 0x000fe4000800063f */
[----:B------:R-:W-:Y:S01]  /*0480*/  USHF.L.U32 UR6, UR6, 0x1, URZ ;  /* 0x0000000106067899 */ /* 0x000fe2000800063f */
[----:B------:R-:W-:Y:S01]  /*0490*/  ELECT P0, URZ, PT ;  /* 0x00000000003f782f */ /* 0x000fe20003800000 */
[----:B-1----:R-:W-:Y:S02]  /*04a0*/  ULEA UR8, UR5, UR4, 0x18 ;  /* 0x0000000405087291 */ /* 0x002fe4000f8ec03f */
[----:B------:R-:W-:-:S04]  /*04b0*/  UIADD3 UR4, -UR10, 0x100000, URZ ;  /* 0x001000000a047890 */ /* 0x000fc8000fffe13f */
[----:B------:R-:W-:Y:S02]  /*04c0*/  USHF.L.U32 UR5, UR4, 0xb, URZ ;  /* 0x0000000b04057899 */ /* 0x000fe4000800063f */
[----:B------:R-:W-:Y:S01]  /*04d0*/  USHF.L.U32 UR4, UR4, 0x1, URZ ;  /* 0x0000000104047899 */ /* 0x000fe2000800063f */
[----:B------:R-:W1:Y:S03]  /*04e0*/  FENCE.VIEW.ASYNC.S ;  /* 0x00000000000073c6 */ /* 0x000e660000000000 */
[----:B-1----:R1:W1:Y:S08]  /*04f0*/  SYNCS.EXCH.64 URZ, [UR8+0x1aa00], UR6 ;  /* 0x01aa0006083f75b2 */ /* 0x0022700008000100 */
[----:B------:R1:W1:Y:S01]  /*0500*/  SYNCS.EXCH.64 URZ, [UR8+0x1aa28], UR4 ;  /* 0x01aa2804083f75b2 */ /* 0x0002620008000100 */
        /* <DEDUP_REMOVED lines=8> */
[----:B------:R-:W-:Y:S01]  /*0590*/  NOP ;  /* 0x0000000000007918 */ /* 0x000fe20000000000 */
.L_x_3:
        /* <DEDUP_REMOVED lines=21> */
[----:B------:R-:W-:Y:S01]  /*06f0*/  NOP ;  /* 0x0000000000007918 */ /* 0x000fe20000000000 */
.L_x_4:
[----:B------:R-:W5:Y:S01]  /*0700*/  SHFL.IDX PT, R3, R0, RZ, 0x1f ;  /* 0x00001fff00037589 */ /* 0x000f6200000e0000 */
[----:B------:R-:W-:Y:S01]  /*0710*/  ELECT P0, URZ, PT ;  /* 0x00000000003f782f */ /* 0x000fe20003800000 */
[----:B------:R-:W-:Y:S01]  /*0720*/  NOP ;  /* 0x0000000000007918 */ /* 0x000fe20000000000 */
[----:B-1----:R-:W-:Y:S02]  /*0730*/  UMOV UR4, 0x80 ;  /* 0x0000008000047882 */ /* 0x002fe40000000000 */
[C---:B-----5:R-:W-:Y:S02]  /*0740*/  ISETP.NE.OR P0, PT, R3.reuse, RZ, !P0 ;  /* 0x000000ff0300720c */ /* 0x060fe40004705670 */
[----:B------:R-:W-:-:S11]  /*0750*/  ISETP.NE.AND P3, PT, R3, RZ, PT ;  /* 0x000000ff0300720c */ /* 0x000fd60003f65270 */
[----:B------:R-:W-:Y:S01]  /*0760*/  VOTEU.ALL UP2, P0 ;  /* 0x00000000003f7886 */ /* 0x000fe20000040000 */
[----:B------:R-:W-:Y:S01]  /*0770*/  VOTEU.ALL UP3, P0 ;  /* 0x00000000003f7886 */ /* 0x000fe20000060000 */
[----:B------:R-:W-:Y:S01]  /*0780*/  VOTEU.ALL UP4, P0 ;  /* 0x00000000003f7886 */ /* 0x000fe20000080000 */
[----:B------:R-:W-:Y:S02]  /*0790*/  VOTEU.ALL UP5, P0 ;  /* 0x00000000003f7886 */ /* 0x000fe400000a0000 */
[----:B------:R-:W1:Y:S01]  /*07a0*/  @!UP2 S2UR UR7, SR_CgaCtaId ;  /* 0x000000000007a9c3 */ /* 0x000e620000008800 */
[----:B------:R-:W-:Y:S01]  /*07b0*/  @!UP2 UMOV UR6, 0x400 ;  /* 0x000004000006a882 */ /* 0x000fe20000000000 */
[----:B------:R-:W-:-:S04]  /*07c0*/  @!UP2 UIADD3 UR4, -UR4, 0x100000, URZ ;  /* 0x001000000404a890 */ /* 0x000fc8000fffe13f */
[----:B------:R-:W-:Y:S02]  /*07d0*/  @!UP2 USHF.L.U32 UR5, UR4, 0xb, URZ ;  /* 0x0000000b0405a899 */ /* 0x000fe4000800063f */
[----:B------:R-:W-:Y:S02]  /*07e0*/  @!UP2 USHF.L.U32 UR4, UR4, 0x1, URZ ;  /* 0x000000010404a899 */ /* 0x000fe4000800063f */
[----:B-1----:R-:W-:Y:S01]  /*07f0*/  @!UP2 ULEA UR6, UR7, UR6, 0x18 ;  /* 0x000000060706a291 */ /* 0x002fe2000f8ec03f */
[----:B------:R-:W-:Y:S01]  /*0800*/  VOTEU.ALL UP2, P0 ;  /* 0x00000000003f7886 */ /* 0x000fe20000040000 */
[----:B------:R-:W1:Y:S10]  /*0810*/  FENCE.VIEW.ASYNC.S ;  /* 0x00000000000073c6 */ /* 0x000e740000000000 */
[----:B-1----:R1:W1:Y:S01]  /*0820*/  @!UP2 SYNCS.EXCH.64 URZ, [UR6+0x1aa90], UR4 ;  /* 0x01aa9004063fa5b2 */ /* 0x0022620008000100 */
[----:B------:R1:W1:Y:S01]  /*0830*/  @!UP3 SYNCS.EXCH.64 URZ, [UR6+0x1aa98], UR4 ;  /* 0x01aa9804063fb5b2 */ /* 0x0002620008000100 */
[----:B------:R1:W1:Y:S01]  /*0840*/  @!UP4 SYNCS.EXCH.64 URZ, [UR6+0x1aaa0], UR4 ;  /* 0x01aaa004063fc5b2 */ /* 0x0002620008000100 */
[----:B------:R1:W1:Y:S01]  /*0850*/  @!UP5 SYNCS.EXCH.64 URZ, [UR6+0x1aaa8], UR4 ;  /* 0x01aaa804063fd5b2 */ /* 0x0002620008000100 */
[----:B------:R-:W-:Y:S01]  /*0860*/  NOP ;  /* 0x0000000000007918 */ /* 0x000fe20000000000 */
[----:B------:R-:W-:Y:S05]  /*0870*/  @P3 BRA `(.L_x_5) ;  /* 0x0000000000583947 */ /* 0x000fea0003800000 */
[----:B-1----:R-:W1:Y:S01]  /*0880*/  S2UR UR5, SR_CgaCtaId ;  /* 0x00000000000579c3 */ /* 0x002e620000008800 */
[----:B------:R-:W-:Y:S01]  /*0890*/  UMOV UR4, 0x400 ;  /* 0x0000040000047882 */ /* 0x000fe20000000000 */
[----:B------:R-:W-:Y:S01]  /*08a0*/  UMOV UR6, 0x20 ;  /* 0x0000002000067882 */ /* 0x000fe20000000000 */
[----:B------:R-:W-:Y:S01]  /*08b0*/  UMOV UR7, 0x80 ;  /* 0x0000008000077882 */ /* 0x000fe20000000000 */
[----:B------:R-:W-:Y:S01]  /*08c0*/  ELECT P0, URZ, PT ;  /* 0x00000000003f782f */ /* 0x000fe20003800000 */
[----:B-1----:R-:W-:Y:S02]  /*08d0*/  ULEA UR8, UR5, UR4, 0x18 ;  /* 0x0000000405087291 */ /* 0x002fe4000f8ec03f */
[----:B------:R-:W-:-:S04]  /*08e0*/  UIADD3 UR4, -UR6, 0x100000, URZ ;  /* 0x0010000006047890 */ /* 0x000fc8000fffe13f */
[----:B------:R-:W-:Y:S02]  /*08f0*/  USHF.L.U32 UR5, UR4, 0xb, URZ ;  /* 0x0000000b04057899 */ /* 0x000fe4000800063f */
[----:B------:R-:W-:Y:S02]  /*0900*/  USHF.L.U32 UR4, UR4, 0x1, URZ ;  /* 0x0000000104047899 */ /* 0x000fe4000800063f */
        /* <DEDUP_REMOVED lines=13> */
.L_x_5:
[----:B------:R-:W-:Y:S01]  /*09e0*/  VOTEU.ANY UP2, P2 ;  /* 0x00000000003f7886 */ /* 0x000fe20001040100 */
[----:B-1----:R-:W-:Y:S01]  /*09f0*/  UMOV UR4, 0x40 ;  /* 0x0000004000047882 */ /* 0x002fe20000000000 */
[----:B------:R-:W-:Y:S01]  /*0a00*/  ISETP.NE.AND P3, PT, RZ, UR53, PT ;  /* 0x00000035ff007c0c */ /* 0x000fe2000bf65270 */
[----:B------:R-:W-:Y:S01]  /*0a10*/  NOP ;  /* 0x0000000000007918 */ /* 0x000fe20000000000 */
[----:B------:R-:W-:Y:S01]  /*0a20*/  ISETP.EQ.AND P0, PT, R4, 0x2, P1 ;  /* 0x000000020400780c */ /* 0x000fe20000f02270 */
[----:B------:R-:W1:Y:S01]  /*0a30*/  @UP2 S2UR UR7, SR_CgaCtaId ;  /* 0x00000000000729c3 */ /* 0x000e620000008800 */
[----:B------:R-:W-:Y:S01]  /*0a40*/  @UP2 UMOV UR6, 0x400 ;  /* 0x0000040000062882 */ /* 0x000fe20000000000 */
[----:B------:R-:W-:-:S04]  /*0a50*/  @UP2 UIADD3 UR4, -UR4, 0x100000, URZ ;  /* 0x0010000004042890 */ /* 0x000fc8000fffe13f */
[----:B------:R-:W-:Y:S02]  /*0a60*/  @UP2 USHF.L.U32 UR5, UR4, 0xb, URZ ;  /* 0x0000000b04052899 */ /* 0x000fe4000800063f */
[----:B------:R-:W-:Y:S02]  /*0a70*/  @UP2 USHF.L.U32 UR4, UR4, 0x1, URZ ;  /* 0x0000000104042899 */ /* 0x000fe4000800063f */
[----:B-1----:R-:W-:Y:S01]  /*0a80*/  @UP2 ULEA UR6, UR7, UR6, 0x18 ;  /* 0x0000000607062291 */ /* 0x002fe2000f8ec03f */
[----:B------:R-:W-:Y:S01]  /*0a90*/  VOTEU.ANY UP2, P2 ;  /* 0x00000000003f7886 */ /* 0x000fe20001040100 */
[----:B------:R-:W-:Y:S01]  /*0aa0*/  ISETP.EQ.AND P2, PT, R4, 0x1, P1 ;  /* 0x000000010400780c */ /* 0x000fe20000f42270 */
[----:B------:R-:W1:Y:S09]  /*0ab0*/  FENCE.VIEW.ASYNC.S ;  /* 0x00000000000073c6 */ /* 0x000e720000000000 */
[----:B-1----:R1:W2:Y:S01]  /*0ac0*/  @UP2 SYNCS.EXCH.64 URZ, [UR6+0x1aab0], UR4 ;  /* 0x01aab004063f25b2 */ /* 0x0022a20008000100 */
[----:B------:R-:W-:Y:S01]  /*0ad0*/  NOP ;  /* 0x0000000000007918 */ /* 0x000fe20000000000 */
[----:B--234-:R-:W-:Y:S06]  /*0ae0*/  BAR.SYNC.DEFER_BLOCKING 0x0 ;  /* 0x0000000000007b1d */ /* 0x01cfec0000010000 */
[----:B------:R-:W-:Y:S05]  /*0af0*/  @!P3 BRA `(.L_x_6) ;  /* 0x0000006800b8b947 */ /* 0x000fea0003800000 */
[----:B------:R-:W-:-:S06]  /*0b00*/  UISETP.GT.U32.AND UP0, UPT, UR9, 0x3, UPT ;  /* 0x000000030900788c */ /* 0x000fcc000bf04070 */
[----:B------:R-:W-:-:S13]  /*0b10*/  PLOP3.LUT P0, PT, PT, PT, UP0, 0x80, 0x0 ;  /* 0x000000000000781c */ /* 0x000fda0003f0f008 */
[----:B-1----:R-:W-:Y:S05]  /*0b20*/  @P0 EXIT ;  /* 0x000000000000094d */ /* 0x002fea0003800000 */
.L_x_7:
[----:B------:R-:W-:-:S08]  /*0b30*/  NOP ;  /* 0x0000000000007918 */ /* 0x000fd00000000000 */
[----:B------:R-:W1:Y:S02]  /*0b40*/  USETMAXREG.TRY_ALLOC.CTAPOOL UP0, 0xf0 ;  /* 0x000000f0000079c8 */ /* 0x000e640008000600 */
[----:B-1----:R-:W-:-:S13]  /*0b50*/  PLOP3.LUT P0, PT, PT, PT, UP0, 0x80, 0x0 ;  /* 0x000000000000781c */ /* 0x002fda0003f0f008 */
[----:B------:R-:W-:Y:S05]  /*0b60*/  @!P0 BRA `(.L_x_7) ;  /* 0xfffffffc00f08947 */ /* 0x000fea000383ffff */
[----:B------:R-:W-:Y:S02]  /*0b70*/  ULDC UR4, c[0x0][0xa00] ;  /* 0x0002800000047ab9 */ /* 0x000fe40000000800 */
[----:B------:R-:W-:-:S13]  /*0b80*/  ISETP.GE.AND P0, PT, R17, UR4, PT ;  /* 0x0000000411007c0c */ /* 0x000fda000bf06270 */
[----:B------:R-:W-:Y:S05]  /*0b90*/  @P0 EXIT ;  /* 0x000000000000094d */ /* 0x000fea0003800000 */
[----:B------:R-:W1:Y:S01]  /*0ba0*/  S2UR UR5, SR_CgaCtaId ;  /* 0x00000000000579c3 */ /* 0x000e620000008800 */
[----:B------:R-:W-:Y:S01]  /*0bb0*/  SHF.L.U32 R4, R2, 0x4, RZ ;  /* 0x0000000402047819 */ /* 0x000fe200000006ff */
[----:B------:R-:W-:Y:S01]  /*0bc0*/  UMOV UR38, 0x400 ;  /* 0x0000040000267882 */ /* 0x000fe20000000000 */
[--C-:B------:R-:W-:Y:S01]  /*0bd0*/  SHF.R.U32.HI R3, RZ, 0x1, R2.reuse ;  /* 0x00000001ff037819 */ /* 0x100fe20000011602 */
[----:B------:R-:W-:Y:S01]  /*0be0*/  UISETP.NE.AND UP0, UPT, UR9, URZ, UPT ;  /* 0x0000003f0900728c */ /* 0x000fe2000bf05270 */
[----:B------:R-:W-:Y:S01]  /*0bf0*/  LOP3.LUT R0, R4, 0x40, RZ, 0xc0, !PT ;  /* 0x0000004004007812 */ /* 0x000fe200078ec0ff */
[----:B------:R-:W-:Y:S01]  /*0c00*/  USHF.L.U32 UR4, UR9, 0x3, URZ ;  /* 0x0000000309047899 */ /* 0x000fe2000800063f */
[----:B------:R-:W-:Y:S01]  /*0c10*/  LOP3.LUT R19, R2, 0x7f, RZ, 0xc0, !PT ;  /* 0x0000007f02137812 */ /* 0x000fe200078ec0ff */
[----:B------:R-:W-:Y:S01]  /*0c20*/  IMAD.MOV.U32 R112, RZ, RZ, RZ ;  /* 0x000000ffff707224 */ /* 0x000fe200078e00ff */
[----:B------:R-:W-:Y:S01]  /*0c30*/  LOP3.LUT R0, R0, 0x8, R3, 0xf8, !PT ;  /* 0x0000000800007812 */ /* 0x000fe200078ef803 */
[----:B------:R-:W-:Y:S01]  /*0c40*/  IMAD.SHL.U32 R3, R2, 0x2, RZ ;  /* 0x0000000202037824 */ /* 0x000fe200078e00ff */
[C---:B------:R-:W-:Y:S01]  /*0c50*/  LOP3.LUT R5, R4.reuse, 0x30, RZ, 0xc0, !PT ;  /* 0x0000003004057812 */ /* 0x040fe200078ec0ff */
[----:B------:R-:W-:Y:S01]  /*0c60*/  ULOP3.LUT UR4, UR4, 0x8, URZ, 0xc0, !UPT ;  /* 0x0000000804047892 */ /* 0x000fe2000f8ec03f */
[----:B------:R-:W-:Y:S01]  /*0c70*/  LOP3.LUT R4, R4, 0x80, RZ, 0xc0, !PT ;  /* 0x0000008004047812 */ /* 0x000fe200078ec0ff */
[----:B------:R-:W-:Y:S01]  /*0c80*/  ULOP3.LUT UR50, UR51, 0x1, URZ, 0xfc, !UPT ;  /* 0x0000000133327892 */ /* 0x000fe2000f8efc3f */
[----:B------:R-:W-:Y:S01]  /*0c90*/  LOP3.LUT R7, R0, 0x8, R3, 0x78, !PT ;  /* 0x0000000800077812 */ /* 0x000fe200078e7803 */
[----:B------:R-:W-:Y:S01]  /*0ca0*/  ULOP3.LUT UR49, UR52, 0x1, URZ, 0xfc, !UPT ;  /* 0x0000000134317892 */ /* 0x000fe2000f8efc3f */
[----:B------:R-:W-:Y:S01]  /*0cb0*/  SHF.R.U32.HI R0, RZ, 0x5, R19 ;  /* 0x00000005ff007819 */ /* 0x000fe20000011613 */
[----:B------:R-:W-:Y:S01]  /*0cc0*/  ULDC.64 UR54, c[0x0][0x198] ;  /* 0x0000660000367ab9 */ /* 0x000fe20000000a00 */
[----:B------:R-:W-:Y:S01]  /*0cd0*/  SHF.R.U32.HI R3, RZ, 0x2, R2 ;  /* 0x00000002ff037819 */ /* 0x000fe20000011602 */
[----:B------:R-:W-:Y:S01]  /*0ce0*/  UMOV UR36, URZ ;  /* 0x0000003f00247c82 */ /* 0x000fe20008000000 */
[C---:B------:R-:W-:Y:S01]  /*0cf0*/  LEA R5, R0.reuse, R5, 0x8 ;  /* 0x0000000500057211 */ /* 0x040fe200078e40ff */
[----:B------:R-:W-:Y:S01]  /*0d00*/  IMAD.SHL.U32 R16, R0, 0x10, RZ ;  /* 0x0000001000107824 */ /* 0x000fe200078e00ff */
[----:B------:R-:W-:Y:S01]  /*0d10*/  LOP3.LUT R3, R3, 0x7, RZ, 0xc0, !PT ;  /* 0x0000000703037812 */ /* 0x000fe200078ec0ff */
[----:B-1----:R-:W-:Y:S01]  /*0d20*/  ULEA UR38, UR5, UR38, 0x18 ;  /* 0x0000002605267291 */ /* 0x002fe2000f8ec03f */
[----:B------:R-:W-:Y:S01]  /*0d30*/  IADD3 R5, R7, R5, R4 ;  /* 0x0000000507057210 */ /* 0x000fe20007ffe004 */
[----:B------:R-:W-:Y:S01]  /*0d40*/  USEL UR5, URZ, 0x1, UP0 ;  /* 0x000000013f057887 */ /* 0x000fe20008000000 */
[----:B------:R-:W-:Y:S01]  /*0d50*/  LOP3.LUT R16, R16, 0xfffffff0, R3, 0xe2, !PT ;  /* 0xfffffff010107812 */ /* 0x000fe200078ee203 */
[----:B------:R-:W-:Y:S01]  /*0d60*/  UIMAD UR39, UR53, 0x1100, UR38 ;  /* 0x00001100352778a4 */ /* 0x000fe2000f8e0226 */
[----:B------:R-:W-:Y:S01]  /*0d70*/  IADD3 R19, R19, 0x1f, RZ ;  /* 0x0000001f13137810 */ /* 0x000fe20007ffe0ff */
[----:B------:R-:W-:-:S02]  /*0d80*/  UIADD3 UR48, UR38, 0x1aa90, URZ ;  /* 0x0001aa9026307890 */ /* 0x000fc4000fffe03f */
[----:B------:R-:W-:Y:S01]  /*0d90*/  UIADD3 UR6, UR39, 0x17700, URZ ;  /* 0x0001770027067890 */ /* 0x000fe2000fffe03f */
[----:B------:R-:W-:Y:S01]  /*0da0*/  IMAD.U32 R113, RZ, RZ, UR5 ;  /* 0x00000005ff717e24 */ /* 0x000fe2000f8e00ff */
[----:B------:R-:W-:Y:S01]  /*0db0*/  UMOV UR37, URZ ;  /* 0x0000003f00257c82 */ /* 0x000fe20008000000 */
[----:B------:R-:W-:Y:S02]  /*0dc0*/  ULOP3.LUT UR47, UR4, 0x8, URZ, 0x3c, !UPT ;  /* 0x00000008042f7892 */ /* 0x000fe4000f8e3c3f */
[----:B------:R-:W-:Y:S01]  /*0dd0*/  ULOP3.LUT UR45, UR4, 0x18, URZ, 0x3c, !UPT ;  /* 0x00000018042d7892 */ /* 0x000fe2000f8e3c3f */
[----:B------:R-:W-:Y:S01]  /*0de0*/  MOV R18, UR6 ;  /* 0x0000000600127c02 */ /* 0x000fe20008000f00 */
[----:B------:R-:W-:Y:S01]  /*0df0*/  ULEA UR46, UR53, UR48, 0x3 ;  /* 0x00000030352e7291 */ /* 0x000fe2000f8e183f */
[----:B------:R-:W-:Y:S02]  /*0e00*/  UMOV UR58, URZ ;  /* 0x0000003f003a7c82 */ /* 0x000fe40008000000 */
[----:B------:R-:W-:Y:S01]  /*0e10*/  LEA R22, R5, R18, 0x1 ;  /* 0x0000001205167211 */ /* 0x000fe200078e08ff */
[----:B------:R-:W-:-:S08]  /*0e20*/  ULDC.64 UR56, c[0x0][0x208] ;  /* 0x0000820000387ab9 */ /* 0x000fd00000000a00 */
.L_x_74:
[----:B--2---:R-:W1:Y:S01]  /*0e30*/  LDC R8, c[0x0][0xa04] ;  /* 0x00028100ff087b82 */ /* 0x004e620000000800 */
[----:B------:R-:W-:Y:S01]  /*0e40*/  IMAD.MOV.U32 R0, RZ, RZ, R17 ;  /* 0x000000ffff007224 */ /* 0x000fe200078e0011 */
[----:B------:R-:W-:-:S06]  /*0e50*/  UISETP.NE.AND UP0, UPT, UR53, 0x1, UPT ;  /* 0x000000013500788c */ /* 0x000fcc000bf05270 */
[----:B------:R-:W2:Y:S08]  /*0e60*/  LDC R9, c[0x0][0xa10] ;  /* 0x00028400ff097b82 */ /* 0x000eb00000000800 */
[----:B---3--:R-:W3:Y:S01]  /*0e70*/  LDC R12, c[0x0][0xa1c] ;  /* 0x00028700ff0c7b82 */ /* 0x008ee20000000800 */
[----:B-1----:R-:W-:Y:S02]  /*0e80*/  ISETP.NE.AND P0, PT, R8, 0x1, PT ;  /* 0x000000010800780c */ /* 0x002fe40003f05270 */
[----:B--2---:R-:W-:-:S02]  /*0e90*/  ISETP.NE.AND P1, PT, R9, 0x1, PT ;  /* 0x000000010900780c */ /* 0x004fc40003f25270 */
[----:B------:R-:W-:-:S09]  /*0ea0*/  R2UR UR43, R9 ;  /* 0x00000000092b72ca */ /* 0x000fd200000e0000 */
[----:B------:R-:W1:Y:S01]  /*0eb0*/  @P0 LDC.64 R4, c[0x0][0xa08] ;  /* 0x00028200ff040b82 */ /* 0x000e620000000a00 */
[C---:B---3--:R-:W-:Y:S02]  /*0ec0*/  ISETP.NE.AND P2, PT, R12.reuse, 0x1, PT ;  /* 0x000000010c00780c */ /* 0x048fe40003f45270 */
[----:B------:R-:W-:-:S05]  /*0ed0*/  R2UR UR44, R12 ;  /* 0x000000000c2c72ca */ /* 0x000fca00000e0000 */
[----:B------:R-:W2:Y:S08]  /*0ee0*/  @P1 LDC R3, c[0x0][0xa14] ;  /* 0x00028500ff031b82 */ /* 0x000eb00000000800 */
[----:B------:R-:W3:Y:S08]  /*0ef0*/  @P1 LDC R7, c[0x0][0xa18] ;  /* 0x00028600ff071b82 */ /* 0x000ef00000000800 */
[----:B----4-:R-:W4:Y:S01]  /*0f00*/  @P2 LDC.64 R10, c[0x0][0xa20] ;  /* 0x00028800ff0a2b82 */ /* 0x010f220000000a00 */
[----:B-1----:R-:W-:-:S05]  /*0f10*/  @P0 IMAD.HI.U32 R4, R17, R4, RZ ;  /* 0x0000000411040227 */ /* 0x002fca00078e00ff */
[----:B------:R-:W-:Y:S02]  /*0f20*/  @P0 SHF.R.U32.HI R0, RZ, R5, R4 ;  /* 0x00000005ff000219 */ /* 0x000fe40000011604 */
[----:B------:R-:W-:Y:S02]  /*0f30*/  PLOP3.LUT P0, PT, PT, PT, UP0, 0x80, 0x0 ;  /* 0x000000000000781c */ /* 0x000fe40003f0f008 */
[C---:B------:R-:W-:Y:S01]  /*0f40*/  R2UR UR5, R0.reuse ;  /* 0x00000000000572ca */ /* 0x040fe200000e0000 */
[C---:B--2---:R-:W-:Y:S01]  /*0f50*/  @P1 IMAD.HI.U32 R4, R0.reuse, R3, RZ ;  /* 0x0000000300041227 */ /* 0x044fe200078e00ff */
[----:B------:R-:W-:Y:S02]  /*0f60*/  MOV R3, R0 ;  /* 0x0000000000037202 */ /* 0x000fe40000000f00 */
[----:B------:R-:W-:Y:S02]  /*0f70*/  IADD3 R0, -R0, RZ, RZ ;  /* 0x000000ff00007210 */ /* 0x000fe40007ffe1ff */
[----:B---3--:R-:W-:-:S03]  /*0f80*/  @P1 SHF.R.U32.HI R3, RZ, R7, R4 ;  /* 0x00000007ff031219 */ /* 0x008fc60000011604 */
[----:B------:R-:W-:Y:S01]  /*0f90*/  IMAD R0, R8, R0, R17 ;  /* 0x0000000008007224 */ /* 0x000fe200078e0211 */
[C---:B------:R-:W-:Y:S01]  /*0fa0*/  IADD3 R5, -R3.reuse, RZ, RZ ;  /* 0x000000ff03057210 */ /* 0x040fe20007ffe1ff */
[----:B------:R-:W-:Y:S01]  /*0fb0*/  IMAD.MOV.U32 R4, RZ, RZ, R3 ;  /* 0x000000ffff047224 */ /* 0x000fe200078e0003 */
[C---:B------:R-:W-:Y:S01]  /*0fc0*/  R2UR UR7, R3.reuse ;  /* 0x00000000030772ca */ /* 0x040fe200000e0000 */
[----:B----4-:R-:W-:Y:S01]  /*0fd0*/  @P2 IMAD.HI.U32 R6, R3, R10, RZ ;  /* 0x0000000a03062227 */ /* 0x010fe200078e00ff */
[----:B------:R-:W-:Y:S02]  /*0fe0*/  R2UR UR4, R5 ;  /* 0x00000000050472ca */ /* 0x000fe400000e0000 */
[----:B------:R-:W-:Y:S02]  /*0ff0*/  R2UR UR42, R0 ;  /* 0x00000000002a72ca */ /* 0x000fe400000e0000 */
[----:B------:R-:W-:-:S05]  /*1000*/  @P2 SHF.R.U32.HI R4, RZ, R11, R6 ;  /* 0x0000000bff042219 */ /* 0x000fca0000011606 */
[----:B------:R-:W-:-:S04]  /*1010*/  IMAD.MOV R4, RZ, RZ, -R4 ;  /* 0x000000ffff047224 */ /* 0x000fc800078e0a04 */
[----:B------:R-:W-:Y:S01]  /*1020*/  UIMAD UR43, UR43, UR4, UR5 ;  /* 0x000000042b2b72a4 */ /* 0x000fe2000f8e0205 */
[----:B------:R-:W-:-:S13]  /*1030*/  R2UR UR6, R4 ;  /* 0x00000000040672ca */ /* 0x000fda00000e0000 */
[----:B------:R-:W-:Y:S01]  /*1040*/  UIMAD UR44, UR44, UR6, UR7 ;  /* 0x000000062c2c72a4 */ /* 0x000fe2000f8e0207 */
[----:B------:R-:W-:Y:S11]  /*1050*/  @!P0 BRA `(.L_x_8) ;  /* 0x0000000000688947 */ /* 0x000ff60003800000 */
[----:B------:R-:W-:-:S06]  /*1060*/  UISETP.NE.AND UP0, UPT, UR53, 0x2, UPT ;  /* 0x000000023500788c */ /* 0x000fcc000bf05270 */
[----:B------:R-:W-:-:S13]  /*1070*/  PLOP3.LUT P1, PT, PT, PT, UP0, 0x80, 0x0 ;  /* 0x000000000000781c */ /* 0x000fda0003f2f008 */
[----:B------:R-:W-:Y:S05]  /*1080*/  @!P1 BRA `(.L_x_9) ;  /* 0x0000000000449947 */ /* 0x000fea0003800000 */
[----:B------:R-:W-:-:S06]  /*1090*/  UISETP.NE.AND UP0, UPT, UR53, 0x3, UPT ;  /* 0x000000033500788c */ /* 0x000fcc000bf05270 */
[----:B------:R-:W-:-:S13]  /*10a0*/  PLOP3.LUT P1, PT, PT, PT, UP0, 0x80, 0x0 ;  /* 0x000000000000781c */ /* 0x000fda0003f2f008 */
[----:B------:R-:W-:Y:S05]  /*10b0*/  @!P1 BRA `(.L_x_10) ;  /* 0x0000000000249947 */ /* 0x000fea0003800000 */
[----:B------:R-:W-:-:S06]  /*10c0*/  UISETP.NE.AND UP0, UPT, UR53, 0x4, UPT ;  /* 0x000000043500788c */ /* 0x000fcc000bf05270 */
[----:B------:R-:W-:-:S13]  /*10d0*/  PLOP3.LUT P1, PT, PT, PT, UP0, 0x80, 0x0 ;  /* 0x000000000000781c */ /* 0x000fda0003f2f008 */
[----:B------:R-:W-:Y:S05]  /*10e0*/  @P1 BRA `(.L_x_11) ;  /* 0x0000000000541947 */ /* 0x000fea0003800000 */
[----:B------:R-:W-:Y:S02]  /*10f0*/  UIADD3 UR4, UR36, -0x1, URZ ;  /* 0xffffffff24047890 */ /* 0x000fe4000fffe03f */
[----:B------:R-:W-:Y:S02]  /*1100*/  ULOP3.LUT UR36, UR36, 0x1, URZ, 0xc, !UPT ;  /* 0x0000000124247892 */ /* 0x000fe4000f8e0c3f */
[----:B------:R-:W-:-:S04]  /*1110*/  ULOP3.LUT UR4, UR4, 0x2, URZ, 0xc0, !UPT ;  /* 0x0000000204047892 */ /* 0x000fc8000f8ec03f */
[----:B------:R-:W-:-:S04]  /*1120*/  USHF.R.U32.HI UR4, URZ, 0x1, UR4 ;  /* 0x000000013f047899 */ /* 0x000fc80008011604 */
[----:B------:R-:W-:Y:S01]  /*1130*/  ULOP3.LUT UR37, UR37, UR4, URZ, 0x3c, !UPT ;  /* 0x0000000425257292 */ /* 0x000fe2000f8e3c3f */
[----:B------:R-:W-:Y:S11]  /*1140*/  BRA `(.L_x_11) ;  /* 0x00000000003c7947 */ /* 0x000ff60003800000 */
.L_x_10:
[----:B------:R-:W-:Y:S02]  /*1150*/  ULOP3.LUT UP0, URZ, UR36, 0x2, URZ, 0xc0, !UPT ;  /* 0x00000002243f7892 */ /* 0x000fe4000f80c03f */
[----:B------:R-:W-:Y:S02]  /*1160*/  ULOP3.LUT UR36, UR36, 0x1, URZ, 0xc0, !UPT ;  /* 0x0000000124247892 */ /* 0x000fe4000f8ec03f */
[----:B------:R-:W-:-:S04]  /*1170*/  USEL UR4, URZ, 0x1, UP0 ;  /* 0x000000013f047887 */ /* 0x000fc80008000000 */
[----:B------:R-:W-:Y:S01]  /*1180*/  ULOP3.LUT UR37, UR37, UR4, URZ, 0x3c, !UPT ;  /* 0x0000000425257292 */ /* 0x000fe2000f8e3c3f */
[----:B------:R-:W-:Y:S11]  /*1190*/  BRA `(.L_x_11) ;  /* 0x0000000000287947 */ /* 0x000ff60003800000 */
.L_x_9:
[----:B------:R-:W-:Y:S02]  /*11a0*/  UIADD3 UR4, UR36, 0x1, URZ ;  /* 0x0000000124047890 */ /* 0x000fe4000fffe03f */
[----:B------:R-:W-:Y:S02]  /*11b0*/  ULOP3.LUT UR36, UR36, 0x1, URZ, 0xc, !UPT ;  /* 0x0000000124247892 */ /* 0x000fe4000f8e0c3f */
[----:B------:R-:W-:-:S04]  /*11c0*/  UISETP.GT.U32.AND UP0, UPT, UR4, 0x1, UPT ;  /* 0x000000010400788c */ /* 0x000fc8000bf04070 */
[----:B------:R-:W-:-:S04]  /*11d0*/  USEL UR4, URZ, 0x1, !UP0 ;  /* 0x000000013f047887 */ /* 0x000fc8000c000000 */
[----:B------:R-:W-:Y:S01]  /*11e0*/  ULOP3.LUT UR37, UR37, UR4, URZ, 0x3c, !UPT ;  /* 0x0000000425257292 */ /* 0x000fe2000f8e3c3f */
[----:B------:R-:W-:Y:S11]  /*11f0*/  BRA `(.L_x_11) ;  /* 0x0000000000107947 */ /* 0x000ff60003800000 */
.L_x_8:
[----:B------:R-:W-:Y:S02]  /*1200*/  UISETP.GT.U32.AND UP0, UPT, UR36, 0x1, UPT ;  /* 0x000000012400788c */ /* 0x000fe4000bf04070 */
[----:B------:R-:W-:Y:S02]  /*1210*/  ULOP3.LUT UR36, UR36, 0x1, URZ, 0xc0, !UPT ;  /* 0x0000000124247892 */ /* 0x000fe4000f8ec03f */
[----:B------:R-:W-:-:S04]  /*1220*/  USEL UR4, URZ, 0x1, !UP0 ;  /* 0x000000013f047887 */ /* 0x000fc8000c000000 */
[----:B------:R-:W-:-:S12]  /*1230*/  ULOP3.LUT UR37, UR37, UR4, URZ, 0x3c, !UPT ;  /* 0x0000000425257292 */ /* 0x000fd8000f8e3c3f */
.L_x_11:
[----:B------:R-:W-:Y:S05]  /*1240*/  @!P0 BRA `(.L_x_12) ;  /* 0x00000000003c8947 */ /* 0x000fea0003800000 */
        /* <DEDUP_REMOVED lines=9> */
[----:B------:R-:W-:Y:S01]  /*12e0*/  ULEA UR42, UR42, 0x3, 0x1 ;  /* 0x000000032a2a7891 */ /* 0x000fe2000f8e083f */
[----:B------:R-:W-:Y:S11]  /*12f0*/  BRA `(.L_x_15) ;  /* 0x0000000000147947 */ /* 0x000ff60003800000 */
.L_x_14:
[----:B------:R-:W-:Y:S01]  /*1300*/  ULEA UR42, UR42, 0x2, 0x1 ;  /* 0x000000022a2a7891 */ /* 0x000fe2000f8e083f */
[----:B------:R-:W-:Y:S11]  /*1310*/  BRA `(.L_x_15) ;  /* 0x00000000000c7947 */ /* 0x000ff60003800000 */
.L_x_13:
[----:B------:R-:W-:Y:S01]  /*1320*/  ULEA UR42, UR42, 0x1, 0x1 ;  /* 0x000000012a2a7891 */ /* 0x000fe2000f8e083f */
[----:B------:R-:W-:Y:S11]  /*1330*/  BRA `(.L_x_15) ;  /* 0x0000000000047947 */ /* 0x000ff60003800000 */
.L_x_12:
[----:B------:R-:W-:-:S12]  /*1340*/  USHF.L.U32 UR42, UR42, 0x1, URZ ;  /* 0x000000012a2a7899 */ /* 0x000fd8000800063f */
.L_x_15:
[----:B------:R-:W-:-:S06]  /*1350*/  UISETP.NE.AND UP0, UPT, UR50, 0x3, UPT ;  /* 0x000000033200788c */ /* 0x000fcc000bf05270 */
[----:B------:R-:W-:-:S13]  /*1360*/  PLOP3.LUT P0, PT, PT, PT, UP0, 0x80, 0x0 ;  /* 0x000000000000781c */ /* 0x000fda0003f0f008 */
[----:B------:R-:W-:Y:S05]  /*1370*/  @!P0 BRA `(.L_x_16) ;  /* 0x0000000000048947 */ /* 0x000fea0003800000 */
[----:B------:R-:W-:Y:S01]  /*1380*/  BPT.TRAP 0x1 ;  /* 0x000000040000795c */ /* 0x000fe20000300000 */
.L_x_16:
[----:B------:R-:W-:Y:S01]  /*1390*/  ULEA UR4, UR36, UR38, 0x3 ;  /* 0x0000002624047291 */ /* 0x000fe2000f8e183f */
[----:B------:R-:W-:Y:S01]  /*13a0*/  IMAD.U32 R0, RZ, RZ, UR37 ;  /* 0x00000025ff007e24 */ /* 0x000fe2000f8e00ff */
[----:B------:R-:W-:-:S04]  /*13b0*/  UISETP.NE.AND UP0, UPT, UR49, 0x3, UPT ;  /* 0x000000033100788c */ /* 0x000fc8000bf05270 */
[----:B------:R-:W-:Y:S02]  /*13c0*/  SHF.L.U32 R0, R0, 0x1f, RZ ;  /* 0x0000001f00007819 */ /* 0x000fe400000006ff */
[----:B------:R-:W-:Y:S02]  /*13d0*/  PLOP3.LUT P0, PT, PT, PT, UP0, 0x80, 0x0 ;  /* 0x000000000000781c */ /* 0x000fe40003f0f008 */
[----:B------:R-:W1:Y:S02]  /*13e0*/  SYNCS.PHASECHK.TRANS64.TRYWAIT P1, [UR4+0x1aa50], R0 ;  /* 0x01aa5000ff0075a7 */ /* 0x000e640008020144 */
[----:B-1----:R-:W-:Y:S09]  /*13f0*/  @!P1 BRA `(.L_x_17) ;  /* 0x00000084003c9947 */ /* 0x002ff20003800000 */
.L_x_120:
[----:B------:R-:W-:Y:S05]  /*1400*/  @!P0 BRA `(.L_x_18) ;  /* 0x0000000000048947 */ /* 0x000fea0003800000 */
[----:B------:R-:W-:Y:S01]  /*1410*/  BPT.TRAP 0x1 ;  /* 0x000000040000795c */ /* 0x000fe20000300000 */
.L_x_18:
[----:B------:R-:W-:Y:S01]  /*1420*/  ULEA UR35, UR58, UR38, 0x3 ;  /* 0x000000263a237291 */ /* 0x000fe2000f8e183f */
[----:B-1----:R-:W-:Y:S02]  /*1430*/  SHF.L.U32 R0, R112, 0x1f, RZ ;  /* 0x0000001f70007819 */ /* 0x002fe400000006ff */
[----:B------:R-:W-:-:S06]  /*1440*/  SHF.L.U32 R3, R113, 0x1f, RZ ;  /* 0x0000001f71037819 */ /* 0x000fcc00000006ff */
[----:B------:R-:W1:Y:S02]  /*1450*/  SYNCS.PHASECHK.TRANS64.TRYWAIT P1, [UR35+0x1aa00], R0 ;  /* 0x01aa0000ff0075a7 */ /* 0x000e640008020163 */
[----:B-1----:R-:W-:Y:S05]  /*1460*/  @!P1 BRA `(.L_x_19) ;  /* 0x0000008400389947 */ /* 0x002fea0003800000 */
.L_x_121:
[----:B------:R-:W2:Y:S02]  /*1470*/  SYNCS.PHASECHK.TRANS64.TRYWAIT P1, [UR46+-0x8], R3 ;  /* 0xfffff803ff0075a7 */ /* 0x000ea4000802016e */
[----:B--2---:R-:W-:Y:S05]  /*1480*/  @!P1 BRA `(.L_x_20) ;  /* 0x0000008400489947 */ /* 0x004fea0003800000 */
.L_x_122:
[----:B------:R-:W-:Y:S01]  /*1490*/  UIADD3 UR4, UR38, 0x7000, URZ ;  /* 0x0000700026047890 */ /* 0x000fe2000fffe03f */
[----:B------:R-:W-:Y:S01]  /*14a0*/  WARPGROUP.ARRIVE ;  /* 0x00000000000079c5 */ /* 0x000fe20000000000 */
[----:B------:R-:W-:Y:S02]  /*14b0*/  USHF.R.U32.HI UR5, URZ, 0x4, UR38 ;  /* 0x000000043f057899 */ /* 0x000fe40008011626 */
[----:B------:R-:W-:Y:S02]  /*14c0*/  USHF.R.U32.HI UR4, URZ, 0x4, UR4 ;  /* 0x000000043f047899 */ /* 0x000fe40008011604 */
[----:B------:R-:W-:Y:S02]  /*14d0*/  ULOP3.LUT UR5, UR5, 0x3fff, URZ, 0xc0, !UPT ;  /* 0x00003fff05057892 */ /* 0x000fe4000f8ec03f */
[----:B------:R-:W-:Y:S02]  /*14e0*/  ULOP3.LUT UR33, UR4, 0x3fff, URZ, 0xc0, !UPT ;  /* 0x00003fff04217892 */ /* 0x000fe4000f8ec03f */
[----:B------:R-:W-:-:S02]  /*14f0*/  ULOP3.LUT UR5, UR5, 0x10000, URZ, 0xfc, !UPT ;  /* 0x0001000005057892 */ /* 0x000fc4000f8efc3f */
[----:B------:R-:W-:Y:S02]  /*1500*/  ULOP3.LUT UR32, UR33, 0x10000, URZ, 0xfc, !UPT ;  /* 0x0001000021207892 */ /* 0x000fe4000f8efc3f */
[----:B------:R-:W-:Y:S02]  /*1510*/  UIMAD UR28, UR36, 0x380, UR5 ;  /* 0x00000380241c78a4 */ /* 0x000fe4000f8e0205 */
[----:B------:R-:W-:Y:S01]  /*1520*/  UIMAD UR30, UR58, 0x380, UR32 ;  /* 0x000003803a1e78a4 */ /* 0x000fe2000f8e0220 */
[----:B------:R-:W-:Y:S01]  /*1530*/  UMOV UR29, 0xc0000010 ;  /* 0xc0000010001d7882 */ /* 0x000fe20000000000 */
[----:B------:R-:W-:Y:S01]  /*1540*/  UMOV UR31, 0xc0000010 ;  /* 0xc0000010001f7882 */ /* 0x000fe20000000000 */
[----:B------:R-:W-:Y:S02]  /*1550*/  UIADD3 UR4, UR28, 0x80, URZ ;  /* 0x000000801c047890 */ /* 0x000fe4000fffe03f */
[----:B------:R-:W-:Y:S01]  /*1560*/  UIADD3 UR6, UR30, 0x80, URZ ;  /* 0x000000801e067890 */ /* 0x000fe2000fffe03f */
[----:B------:R-:W-:-:S03]  /*1570*/  UMOV UR5, 0xc0000010 ;  /* 0xc000001000057882 */ /* 0x000fc60000000000 */
[----:B------:R-:W-:Y:S01]  /*1580*/  HGMMA.64x64x16.F32.BF16 R24, gdesc[UR28], RZ, !UPT, gsb0 ;  /* 0x00e000001c1879f0 */ /* 0x000fe2000c0018ff */
[----:B------:R-:W-:Y:S01]  /*1590*/  UMOV UR7, 0xc0000010 ;  /* 0xc000001000077882 */ /* 0x000fe20000000000 */
[----:B------:R-:W-:Y:S02]  /*15a0*/  UIADD3 UR8, UR28, 0x100, URZ ;  /* 0x000001001c087890 */ /* 0x000fe4000fffe03f */
[----:B------:R-:W-:Y:S01]  /*15b0*/  UIADD3 UR10, UR30, 0x100, URZ ;  /* 0x000001001e0a7890 */ /* 0x000fe2000fffe03f */
[----:B------:R-:W-:Y:S01]  /*15c0*/  UMOV UR9, 0xc0000010 ;  /* 0xc000001000097882 */ /* 0x000fe20000000000 */
[----:B------:R-:W-:Y:S01]  /*15d0*/  UMOV UR11, 0xc0000010 ;  /* 0xc0000010000b7882 */ /* 0x000fe20000000000 */
[----:B------:R-:W-:Y:S02]  /*15e0*/  UIADD3 UR12, UR28, 0x180, URZ ;  /* 0x000001801c0c7890 */ /* 0x000fe4000fffe03f */
[----:B------:R-:W-:Y:S01]  /*15f0*/  UIADD3 UR14, UR30, 0x180, URZ ;  /* 0x000001801e0e7890 */ /* 0x000fe2000fffe03f */
[----:B------:R-:W-:Y:S01]  /*1600*/  UMOV UR13, 0xc0000010 ;  /* 0xc0000010000d7882 */ /* 0x000fe20000000000 */
[----:B------:R-:W-:Y:S01]  /*1610*/  UMOV UR15, 0xc0000010 ;  /* 0xc0000010000f7882 */ /* 0x000fe20000000000 */
[----:B------:R-:W-:-:S02]  /*1620*/  UIADD3 UR16, UR28, 0x200, URZ ;  /* 0x000002001c107890 */ /* 0x000fc4000fffe03f */
[----:B------:R-:W-:Y:S01]  /*1630*/  UIADD3 UR18, UR30, 0x200, URZ ;  /* 0x000002001e127890 */ /* 0x000fe2000fffe03f */
[----:B------:R-:W-:Y:S01]  /*1640*/  UMOV UR17, 0xc0000010 ;  /* 0xc000001000117882 */ /* 0x000fe20000000000 */
        /* <DEDUP_REMOVED lines=9> */
[----:B------:R-:W-:-:S04]  /*16e0*/  UIADD3 UR34, UR58, 0x1, URZ ;  /* 0x000000013a227890 */ /* 0x000fc8000fffe03f */
[----:B------:R-:W-:-:S04]  /*16f0*/  UISETP.NE.AND UP0, UPT, UR34, 0x5, UPT ;  /* 0x000000052200788c */ /* 0x000fc8000bf05270 */
[----:B------:R-:W-:Y:S01]  /*1700*/  USEL UR34, UR34, URZ, UP0 ;  /* 0x0000003f22227287 */ /* 0x000fe20008000000 */
[----:B------:R-:W-:Y:S02]  /*1710*/  WARPGROUP.DEPBAR.LE gsb0, 0x0 ;  /* 0x00008000000079c5 */ /* 0x000fe40000010000 */
[----:B------:R-:W-:-:S06]  /*1720*/  WARPGROUP.ARRIVE ;  /* 0x00000000000079c5 */ /* 0x000fcc0000000000 */
[----:B------:R-:W-:Y:S01]  /*1730*/  HGMMA.64x64x16.F32.BF16 R24, gdesc[UR4], R24, gsb0 ;  /* 0x00e00000041879f0 */ /* 0x000fe20008001818 */
[----:B------:R-:W-:Y:S02]  /*1740*/  ULDC UR6, c[0x0][0x604] ;  /* 0x0001810000067ab9 */ /* 0x000fe40000000800 */
[----:B------:R-:W-:Y:S02]  /*1750*/  WARPGROUP.DEPBAR.LE gsb0, 0x0 ;  /* 0x00008000000079c5 */ /* 0x000fe40000010000 */
[----:B------:R-:W-:-:S06]  /*1760*/  WARPGROUP.ARRIVE ;  /* 0x00000000000079c5 */ /* 0x000fcc0000000000 */
[----:B------:R-:W-:Y:S03]  /*1770*/  HGMMA.64x64x16.F32.BF16 R24, gdesc[UR8], R24, gsb0 ;  /* 0x00e00000081879f0 */ /* 0x000fe60008001818 */
        /* <DEDUP_REMOVED lines=13> */
[----:B-1----:R-:W-:-:S04]  /*1850*/  FMNMX R3, R24, R25, !PT ;  /* 0x0000001918037209 */ /* 0x002fc80007800000 */
[----:B------:R-:W-:-:S04]  /*1860*/  FMNMX R0, R28, R3, !PT ;  /* 0x000000031c007209 */ /* 0x000fc80007800000 */
        /* <DEDUP_REMOVED lines=11> */
[----:B------:R-:W-:Y:S02]  /*1920*/  FMNMX R0, R52, R3, !PT ;  /* 0x0000000334007209 */ /* 0x000fe40007800000 */
[----:B------:R-:W-:Y:S02]  /*1930*/  FMNMX R3, R26, R27, !PT ;  /* 0x0000001b1a037209 */ /* 0x000fe40007800000 */
[----:B------:R-:W-:-:S05]  /*1940*/  FMNMX R5, R53, R0, !PT ;  /* 0x0000000035057209 */ /* 0x000fca0007800000 */
[----:B------:R-:W1:Y:S02]  /*1950*/  SHFL.BFLY PT, R0, R5, 0x1, 0x1f ;  /* 0x0c201f0005007f89 */ /* 0x000e6400000e0000 */
[----:B-1----:R-:W-:Y:S02]  /*1960*/  FMNMX R6, R5, R0, !PT ;  /* 0x0000000005067209 */ /* 0x002fe40007800000 */
[----:B------:R-:W-:-:S03]  /*1970*/  FMNMX R0, R30, R3, !PT ;  /* 0x000000031e007209 */ /* 0x000fc60007800000 */
[----:B------:R-:W1:Y:S01]  /*1980*/  SHFL.BFLY PT, R7, R6, 0x2, 0x1f ;  /* 0x0c401f0006077f89 */ /* 0x000e6200000e0000 */
[----:B------:R-:W-:-:S04]  /*1990*/  FMNMX R3, R31, R0, !PT ;  /* 0x000000001f037209 */ /* 0x000fc80007800000 */
[----:B------:R-:W-:-:S04]  /*19a0*/  FMNMX R0, R34, R3, !PT ;  /* 0x0000000322007209 */ /* 0x000fc80007800000 */
[----:B------:R-:W-:-:S04]  /*19b0*/  FMNMX R3, R35, R0, !PT ;  /* 0x0000000023037209 */ /* 0x000fc80007800000 */
[----:B------:R-:W-:-:S04]  /*19c0*/  FMNMX R0, R38, R3, !PT ;  /* 0x0000000326007209 */ /* 0x000fc80007800000 */
[----:B------:R-:W-:-:S04]  /*19d0*/  FMNMX R3, R39, R0, !PT ;  /* 0x0000000027037209 */ /* 0x000fc80007800000 */
[----:B------:R-:W-:Y:S02]  /*19e0*/  FMNMX R0, R42, R3, !PT ;  /* 0x000000032a007209 */ /* 0x000fe40007800000 */
[----:B-1----:R-:W-:Y:S02]  /*19f0*/  FMNMX R4, R6, R7, !PT ;  /* 0x0000000706047209 */ /* 0x002fe40007800000 */
[----:B------:R-:W-:Y:S02]  /*1a00*/  FMNMX R3, R43, R0, !PT ;  /* 0x000000002b037209 */ /* 0x000fe40007800000 */
[----:B------:R-:W-:Y:S02]  /*1a10*/  FSETP.NEU.AND P1, PT, R4, -INF , PT ;  /* 0xff8000000400780b */ /* 0x000fe40003f2d000 */
[----:B------:R-:W-:Y:S02]  /*1a20*/  FMNMX R0, R46, R3, !PT ;  /* 0x000000032e007209 */ /* 0x000fe40007800000 */
[----:B------:R-:W-:-:S02]  /*1a30*/  FSEL R5, R4, RZ, P1 ;  /* 0x000000ff04057208 */ /* 0x000fc40000800000 */
[----:B------:R-:W-:-:S03]  /*1a40*/  FMNMX R3, R47, R0, !PT ;  /* 0x000000002f037209 */ /* 0x000fc60007800000 */
[----:B------:R-:W-:Y:S01]  /*1a50*/  FMUL R6, R5, UR6 ;  /* 0x0000000605067c20 */ /* 0x000fe20008400000 */
[----:B------:R-:W-:-:S03]  /*1a60*/  FMNMX R0, R50, R3, !PT ;  /* 0x0000000332007209 */ /* 0x000fc60007800000 */
[--C-:B------:R-:W-:Y:S01]  /*1a70*/  FFMA R24, R24, UR6, -R6.reuse ;  /* 0x0000000618187c23 */ /* 0x100fe20008000806 */
[--C-:B------:R-:W-:Y:S01]  /*1a80*/  FFMA R25, R25, UR6, -R6.reuse ;  /* 0x0000000619197c23 */ /* 0x100fe20008000806 */
[----:B------:R-:W-:Y:S01]  /*1a90*/  FMNMX R3, R51, R0, !PT ;  /* 0x0000000033037209 */ /* 0x000fe20007800000 */
[--C-:B------:R-:W-:Y:S01]  /*1aa0*/  FFMA R36, R36, UR6, -R6.reuse ;  /* 0x0000000624247c23 */ /* 0x100fe20008000806 */
[--C-:B------:R-:W-:Y:S01]  /*1ab0*/  FFMA R29, R29, UR6, -R6.reuse ;  /* 0x000000061d1d7c23 */ /* 0x100fe20008000806 */
[----:B------:R-:W-:Y:S01]  /*1ac0*/  FSETP.GEU.AND P5, PT, R24, -126, PT ;  /* 0xc2fc00001800780b */ /* 0x000fe20003fae000 */
[--C-:B------:R-:W-:Y:S01]  /*1ad0*/  FFMA R33, R33, UR6, -R6.reuse ;  /* 0x0000000621217c23 */ /* 0x100fe20008000806 */
[----:B------:R-:W-:Y:S01]  /*1ae0*/  FSETP.GEU.AND P6, PT, R25, -126, PT ;  /* 0xc2fc00001900780b */ /* 0x000fe20003fce000 */
[--C-:B------:R-:W-:Y:S01]  /*1af0*/  FFMA R28, R28, UR6, -R6.reuse ;  /* 0x000000061c1c7c23 */ /* 0x100fe20008000806 */
[----:B------:R-:W-:Y:S01]  /*1b00*/  FMNMX R0, R54, R3, !PT ;  /* 0x0000000336007209 */ /* 0x000fe20007800000 */
[--C-:B------:R-:W-:Y:S01]  /*1b10*/  FFMA R32, R32, UR6, -R6.reuse ;  /* 0x0000000620207c23 */ /* 0x100fe20008000806 */
[--C-:B------:R-:W-:Y:S01]  /*1b20*/  FFMA R37, R37, UR6, -R6.reuse ;  /* 0x0000000625257c23 */ /* 0x100fe20008000806 */
[----:B------:R-:W-:Y:S01]  /*1b30*/  FSETP.GEU.AND P2, PT, R29, -126, PT ;  /* 0xc2fc00001d00780b */ /* 0x000fe20003f4e000 */
[--C-:B------:R-:W-:Y:S01]  /*1b40*/  FFMA R41, R41, UR6, -R6.reuse ;  /* 0x0000000629297c23 */ /* 0x100fe20008000806 */
[----:B------:R-:W-:Y:S01]  /*1b50*/  FMNMX R0, R55, R0, !PT ;  /* 0x0000000037007209 */ /* 0x000fe20007800000 */
[--C-:B------:R-:W-:Y:S01]  /*1b60*/  FFMA R45, R45, UR6, -R6.reuse ;  /* 0x000000062d2d7c23 */ /* 0x100fe20008000806 */
[----:B------:R-:W-:Y:S01]  /*1b70*/  FSETP.GEU.AND P4, PT, R33, -126, PT ;  /* 0xc2fc00002100780b */ /* 0x000fe20003f8e000 */
[--C-:B------:R-:W-:Y:S01]  /*1b80*/  FFMA R40, R40, UR6, -R6.reuse ;  /* 0x0000000628287c23 */ /* 0x100fe20008000806 */
[----:B------:R-:W-:Y:S01]  /*1b90*/  @!P5 FMUL R24, R24, 0.5 ;  /* 0x3f0000001818d820 */ /* 0x000fe20000400000 */
[----:B------:R-:W1:Y:S01]  /*1ba0*/  SHFL.BFLY PT, R3, R0, 0x1, 0x1f ;  /* 0x0c201f0000037f89 */ /* 0x000e6200000e0000 */
[----:B------:R-:W-:Y:S01]  /*1bb0*/  @!P6 FMUL R25, R25, 0.5 ;  /* 0x3f0000001919e820 */ /* 0x000fe20000400000 */
[----:B------:R-:W-:Y:S01]  /*1bc0*/  FSETP.GEU.AND P3, PT, R28, -126, PT ;  /* 0xc2fc00001c00780b */ /* 0x000fe20003f6e000 */
[--C-:B------:R-:W-:Y:S01]  /*1bd0*/  FFMA R44, R44, UR6, -R6.reuse ;  /* 0x000000062c2c7c23 */ /* 0x100fe20008000806 */
[----:B------:R-:W-:Y:S01]  /*1be0*/  FSETP.GEU.AND P1, PT, R32, -126, PT ;  /* 0xc2fc00002000780b */ /* 0x000fe20003f2e000 */
[----:B------:R-:W2:Y:S01]  /*1bf0*/  MUFU.EX2 R24, R24 ;  /* 0x0000001800187308 */ /* 0x000ea20000000800 */
[----:B------:R-:W-:Y:S01]  /*1c00*/  @!P2 FMUL R29, R29, 0.5 ;  /* 0x3f0000001d1da820 */ /* 0x000fe20000400000 */
[--C-:B------:R-:W-:Y:S01]  /*1c10*/  FFMA R48, R48, UR6, -R6.reuse ;  /* 0x0000000630307c23 */ /* 0x100fe20008000806 */
[--C-:B------:R-:W-:Y:S01]  /*1c20*/  FFMA R49, R49, UR6, -R6.reuse ;  /* 0x0000000631317c23 */ /* 0x100fe20008000806 */
[--C-:B------:R-:W-:Y:S01]  /*1c30*/  FFMA R52, R52, UR6, -R6.reuse ;  /* 0x0000000634347c23 */ /* 0x100fe20008000806 */
[----:B------:R-:W-:Y:S01]  /*1c40*/  @!P4 FMUL R33, R33, 0.5 ;  /* 0x3f0000002121c820 */ /* 0x000fe20000400000 */
[----:B------:R-:W-:-:S02]  /*1c50*/  FFMA R53, R53, UR6, -R6 ;  /* 0x0000000635357c23 */ /* 0x000fc40008000806 */
[----:B------:R-:W3:Y:S02]  /*1c60*/  MUFU.EX2 R25, R25 ;  /* 0x0000001900197308 */ /* 0x000ee40000000800 */
[----:B------:R-:W-:Y:S02]  /*1c70*/  @!P3 FMUL R28, R28, 0.5 ;  /* 0x3f0000001c1cb820 */ /* 0x000fe40000400000 */
[----:B------:R-:W-:-:S04]  /*1c80*/  @!P1 FMUL R32, R32, 0.5 ;  /* 0x3f00000020209820 */ /* 0x000fc80000400000 */
[----:B------:R-:W4:Y:S01]  /*1c90*/  MUFU.EX2 R29, R29 ;  /* 0x0000001d001d7308 */ /* 0x000f220000000800 */
[----:B--2---:R-:W-:Y:S01]  /*1ca0*/  @!P5 FMUL R24, R24, R24 ;  /* 0x000000181818d220 */ /* 0x004fe20000400000 */
[----:B------:R-:W-:Y:S02]  /*1cb0*/  FSETP.GEU.AND P5, PT, R36, -126, PT ;  /* 0xc2fc00002400780b */ /* 0x000fe40003fae000 */
[----:B-1----:R-:W-:-:S04]  /*1cc0*/  FMNMX R3, R0, R3, !PT ;  /* 0x0000000300037209 */ /* 0x002fc80007800000 */
[----:B------:R-:W1:Y:S01]  /*1cd0*/  MUFU.EX2 R33, R33 ;  /* 0x0000002100217308 */ /* 0x000e620000000800 */
[----:B---3--:R-:W-:Y:S01]  /*1ce0*/  @!P6 FMUL R25, R25, R25 ;  /* 0x000000191919e220 */ /* 0x008fe20000400000 */
[----:B------:R-:W-:Y:S01]  /*1cf0*/  FSETP.GEU.AND P6, PT, R37, -126, PT ;  /* 0xc2fc00002500780b */ /* 0x000fe20003fce000 */
[----:B------:R-:W2:Y:S04]  /*1d00*/  SHFL.BFLY PT, R0, R3, 0x2, 0x1f ;  /* 0x0c401f0003007f89 */ /* 0x000ea800000e0000 */
[----:B------:R-:W-:Y:S01]  /*1d10*/  @!P5 FMUL R36, R36, 0.5 ;  /* 0x3f0000002424d820 */ /* 0x000fe20000400000 */
[----:B------:R-:W3:Y:S01]  /*1d20*/  MUFU.EX2 R28, R28 ;  /* 0x0000001c001c7308 */ /* 0x000ee20000000800 */
[----:B----4-:R-:W-:Y:S01]  /*1d30*/  @!P2 FMUL R29, R29, R29 ;  /* 0x0000001d1d1da220 */ /* 0x010fe20000400000 */
[----:B------:R-:W-:-:S05]  /*1d40*/  FSETP.GEU.AND P2, PT, R41, -126, PT ;  /* 0xc2fc00002900780b */ /* 0x000fca0003f4e000 */
[----:B------:R-:W-:Y:S01]  /*1d50*/  @!P6 FMUL R37, R37, 0.5 ;  /* 0x3f0000002525e820 */ /* 0x000fe20000400000 */
[----:B------:R-:W4:Y:S01]  /*1d60*/  MUFU.EX2 R36, R36 ;  /* 0x0000002400247308 */ /* 0x000f220000000800 */
[----:B-1----:R-:W-:Y:S01]  /*1d70*/  @!P4 FMUL R33, R33, R33 ;  /* 0x000000212121c220 */ /* 0x002fe20000400000 */
[----:B------:R-:W-:-:S05]  /*1d80*/  FSETP.GEU.AND P4, PT, R45, -126, PT ;  /* 0xc2fc00002d00780b */ /* 0x000fca0003f8e000 */
[----:B------:R-:W-:Y:S01]  /*1d90*/  @!P2 FMUL R41, R41, 0.5 ;  /* 0x3f0000002929a820 */ /* 0x000fe20000400000 */
[----:B------:R-:W1:Y:S01]  /*1da0*/  MUFU.EX2 R32, R32 ;  /* 0x0000002000207308 */ /* 0x000e620000000800 */
[----:B---3--:R-:W-:Y:S01]  /*1db0*/  @!P3 FMUL R28, R28, R28 ;  /* 0x0000001c1c1cb220 */ /* 0x008fe20000400000 */
[----:B------:R-:W-:Y:S02]  /*1dc0*/  FSETP.GEU.AND P3, PT, R40, -126, PT ;  /* 0xc2fc00002800780b */ /* 0x000fe40003f6e000 */
[----:B--2---:R-:W-:-:S03]  /*1dd0*/  FMNMX R5, R3, R0, !PT ;  /* 0x0000000003057209 */ /* 0x004fc60007800000 */
[----:B------:R-:W-:Y:S01]  /*1de0*/  @!P4 FMUL R45, R45, 0.5 ;  /* 0x3f0000002d2dc820 */ /* 0x000fe20000400000 */
[----:B------:R-:W2:Y:S01]  /*1df0*/  MUFU.EX2 R37, R37 ;  /* 0x0000002500257308 */ /* 0x000ea20000000800 */
[----:B----4-:R-:W-:Y:S01]  /*1e00*/  @!P5 FMUL R36, R36, R36 ;  /* 0x000000242424d220 */ /* 0x010fe20000400000 */
[----:B------:R-:W-:-:S04]  /*1e10*/  FSETP.NEU.AND P5, PT, R5, -INF , PT ;  /* 0xff8000000500780b */ /* 0x000fc80003fad000 */
[----:B------:R-:W-:Y:S01]  /*1e20*/  FSEL R0, R5, RZ, P5 ;  /* 0x000000ff05007208 */ /* 0x000fe20002800000 */
[----:B------:R-:W-:Y:S01]  /*1e30*/  @!P3 FMUL R40, R40, 0.5 ;  /* 0x3f0000002828b820 */ /* 0x000fe20000400000 */
[----:B------:R-:W-:Y:S01]  /*1e40*/  FSETP.GEU.AND P5, PT, R49, -126, PT ;  /* 0xc2fc00003100780b */ /* 0x000fe20003fae000 */
[----:B-1----:R-:W-:Y:S01]  /*1e50*/  @!P1 FMUL R32, R32, R32 ;  /* 0x0000002020209220 */ /* 0x002fe20000400000 */
[----:B------:R-:W-:Y:S01]  /*1e60*/  FSETP.GEU.AND P1, PT, R44, -126, PT ;  /* 0xc2fc00002c00780b */ /* 0x000fe20003f2e000 */
[----:B------:R-:W1:Y:S01]  /*1e70*/  MUFU.EX2 R8, R41 ;  /* 0x0000002900087308 */ /* 0x000e620000000800 */
[----:B------:R-:W-:-:S04]  /*1e80*/  FMUL R0, R0, UR6 ;  /* 0x0000000600007c20 */ /* 0x000fc80008400000 */
[--C-:B------:R-:W-:Y:S01]  /*1e90*/  FFMA R27, R27, UR6, -R0.reuse ;  /* 0x000000061b1b7c23 */ /* 0x100fe20008000800 */
[----:B--2---:R-:W-:Y:S01]  /*1ea0*/  @!P6 FMUL R37, R37, R37 ;  /* 0x000000252525e220 */ /* 0x004fe20000400000 */
[----:B------:R-:W-:Y:S01]  /*1eb0*/  FSETP.GEU.AND P6, PT, R48, -126, PT ;  /* 0xc2fc00003000780b */ /* 0x000fe20003fce000 */
[----:B------:R-:W2:Y:S01]  /*1ec0*/  MUFU.EX2 R10, R45 ;  /* 0x0000002d000a7308 */ /* 0x000ea20000000800 */
[--C-:B------:R-:W-:Y:S01]  /*1ed0*/  FFMA R26, R26, UR6, -R0.reuse ;  /* 0x000000061a1a7c23 */ /* 0x100fe20008000800 */
[----:B------:R-:W-:Y:S01]  /*1ee0*/  @!P5 FMUL R49, R49, 0.5 ;  /* 0x3f0000003131d820 */ /* 0x000fe20000400000 */
[--C-:B------:R-:W-:Y:S01]  /*1ef0*/  FFMA R30, R30, UR6, -R0.reuse ;  /* 0x000000061e1e7c23 */ /* 0x100fe20008000800 */
[----:B------:R-:W-:Y:S01]  /*1f00*/  @!P1 FMUL R44, R44, 0.5 ;  /* 0x3f0000002c2c9820 */ /* 0x000fe20000400000 */
[--C-:B------:R-:W-:Y:S01]  /*1f10*/  FFMA R31, R31, UR6, -R0.reuse ;  /* 0x000000061f1f7c23 */ /* 0x100fe20008000800 */
[--C-:B------:R-:W-:Y:S01]  /*1f20*/  FFMA R35, R35, UR6, -R0.reuse ;  /* 0x0000000623237c23 */ /* 0x100fe20008000800 */
[--C-:B------:R-:W-:Y:S01]  /*1f30*/  FFMA R34, R34, UR6, -R0.reuse ;  /* 0x0000000622227c23 */ /* 0x100fe20008000800 */
[----:B------:R-:W3:Y:S01]  /*1f40*/  MUFU.EX2 R7, R40 ;  /* 0x0000002800077308 */ /* 0x000ee20000000800 */
[----:B-1----:R-:W-:Y:S01]  /*1f50*/  @!P2 FMUL R8, R8, R8 ;  /* 0x000000080808a220 */ /* 0x002fe20000400000 */
[----:B------:R-:W-:Y:S01]  /*1f60*/  FSETP.GEU.AND P2, PT, R53, -126, PT ;  /* 0xc2fc00003500780b */ /* 0x000fe20003f4e000 */
[--C-:B------:R-:W-:Y:S01]  /*1f70*/  FFMA R3, R38, UR6, -R0.reuse ;  /* 0x0000000626037c23 */ /* 0x100fe20008000800 */
[----:B------:R-:W-:Y:S01]  /*1f80*/  @!P6 FMUL R48, R48, 0.5 ;  /* 0x3f0000003030e820 */ /* 0x000fe20000400000 */
[--C-:B------:R-:W-:Y:S01]  /*1f90*/  FFMA R39, R39, UR6, -R0.reuse ;  /* 0x0000000627277c23 */ /* 0x100fe20008000800 */
[--C-:B------:R-:W-:Y:S01]  /*1fa0*/  FFMA R42, R42, UR6, -R0.reuse ;  /* 0x000000062a2a7c23 */ /* 0x100fe20008000800 */
[--C-:B------:R-:W-:Y:S01]  /*1fb0*/  FFMA R43, R43, UR6, -R0.reuse ;  /* 0x000000062b2b7c23 */ /* 0x100fe20008000800 */
[----:B------:R-:W1:Y:S01]  /*1fc0*/  MUFU.EX2 R9, R44 ;  /* 0x0000002c00097308 */ /* 0x000e620000000800 */
[----:B--2---:R-:W-:Y:S01]  /*1fd0*/  @!P4 FMUL R10, R10, R10 ;  /* 0x0000000a0a0ac220 */ /* 0x004fe20000400000 */
[----:B------:R-:W-:Y:S01]  /*1fe0*/  FSETP.GEU.AND P4, PT, R27, -126, PT ;  /* 0xc2fc00001b00780b */ /* 0x000fe20003f8e000 */
[--C-:B------:R-:W-:Y:S01]  /*1ff0*/  FFMA R46, R46, UR6, -R0.reuse ;  /* 0x000000062e2e7c23 */ /* 0x100fe20008000800 */
[--C-:B------:R-:W-:Y:S01]  /*2000*/  FFMA R47, R47, UR6, -R0.reuse ;  /* 0x000000062f2f7c23 */ /* 0x100fe20008000800 */
[--C-:B------:R-:W-:Y:S01]  /*2010*/  FFMA R50, R50, UR6, -R0.reuse ;  /* 0x0000000632327c23 */ /* 0x100fe20008000800 */
[--C-:B------:R-:W-:Y:S01]  /*2020*/  FFMA R51, R51, UR6, -R0.reuse ;  /* 0x0000000633337c23 */ /* 0x100fe20008000800 */
[----:B------:R-:W-:Y:S01]  /*2030*/  @!P2 FMUL R53, R53, 0.5 ;  /* 0x3f0000003535a820 */ /* 0x000fe20000400000 */
[----:B------:R-:W2:Y:S01]  /*2040*/  MUFU.EX2 R11, R48 ;  /* 0x00000030000b7308 */ /* 0x000ea20000000800 */
[----:B---3--:R-:W-:Y:S01]  /*2050*/  @!P3 FMUL R7, R7, R7 ;  /* 0x000000070707b220 */ /* 0x008fe20000400000 */
[----:B------:R-:W-:Y:S01]  /*2060*/  FSETP.GEU.AND P3, PT, R52, -126, PT ;  /* 0xc2fc00003400780b */ /* 0x000fe20003f6e000 */
[--C-:B------:R-:W-:Y:S01]  /*2070*/  FFMA R54, R54, UR6, -R0.reuse ;  /* 0x0000000636367c23 */ /* 0x100fe20008000800 */
[----:B------:R-:W-:Y:S01]  /*2080*/  FFMA R0, R55, UR6, -R0 ;  /* 0x0000000637007c23 */ /* 0x000fe20008000800 */
[----:B------:R-:W-:-:S02]  /*2090*/  USEL UR6, URZ, 0x1, UP0 ;  /* 0x000000013f067887 */ /* 0x000fc40008000000 */
[----:B------:R-:W-:Y:S01]  /*20a0*/  @!P4 FMUL R27, R27, 0.5 ;  /* 0x3f0000001b1bc820 */ /* 0x000fe20000400000 */
[----:B------:R-:W3:Y:S01]  /*20b0*/  MUFU.EX2 R6, R49 ;  /* 0x0000003100067308 */ /* 0x000ee20000000800 */
[----:B-1----:R-:W-:Y:S01]  /*20c0*/  @!P1 FMUL R9, R9, R9 ;  /* 0x0000000909099220 */ /* 0x002fe20000400000 */
[----:B------:R-:W-:Y:S02]  /*20d0*/  FSETP.GEU.AND P1, PT, R26, -126, PT ;  /* 0xc2fc00001a00780b */ /* 0x000fe40003f2e000 */
[----:B------:R-:W-:-:S03]  /*20e0*/  LOP3.LUT R112, R112, UR6, RZ, 0x3c, !PT ;  /* 0x0000000670707c12 */ /* 0x000fc6000f8e3cff */
[----:B------:R-:W-:Y:S01]  /*20f0*/  @!P3 FMUL R52, R52, 0.5 ;  /* 0x3f0000003434b820 */ /* 0x000fe20000400000 */
[----:B------:R-:W1:Y:S01]  /*2100*/  MUFU.EX2 R12, R53 ;  /* 0x00000035000c7308 */ /* 0x000e620000000800 */
[----:B--2---:R-:W-:Y:S01]  /*2110*/  @!P6 FMUL R11, R11, R11 ;  /* 0x0000000b0b0be220 */ /* 0x004fe20000400000 */
[----:B------:R-:W-:-:S05]  /*2120*/  FSETP.GEU.AND P6, PT, R30, -126, PT ;  /* 0xc2fc00001e00780b */ /* 0x000fca0003fce000 */
[----:B------:R-:W-:Y:S01]  /*2130*/  @!P1 FMUL R26, R26, 0.5 ;  /* 0x3f0000001a1a9820 */ /* 0x000fe20000400000 */
[----:B------:R-:W2:Y:S01]  /*2140*/  MUFU.EX2 R13, R52 ;  /* 0x00000034000d7308 */ /* 0x000ea20000000800 */
[----:B---3--:R-:W-:Y:S01]  /*2150*/  @!P5 FMUL R6, R6, R6 ;  /* 0x000000060606d220 */ /* 0x008fe20000400000 */
[----:B------:R-:W-:-:S03]  /*2160*/  FSETP.GEU.AND P5, PT, R31, -126, PT ;  /* 0xc2fc00001f00780b */ /* 0x000fc60003fae000 */
[----:B------:R-:W-:Y:S01]  /*2170*/  FADD R41, R33, R6 ;  /* 0x0000000621297221 */ /* 0x000fe20000000000 */
[----:B------:R-:W-:Y:S01]  /*2180*/  F2FP.BF16.F32.PACK_AB R116, R6, R11 ;  /* 0x0000000b0674723e */ /* 0x000fe200000010ff */
[----:B------:R-:W-:Y:S01]  /*2190*/  @!P6 FMUL R30, R30, 0.5 ;  /* 0x3f0000001e1ee820 */ /* 0x000fe20000400000 */
[----:B------:R3:W4:Y:S01]  /*21a0*/  MUFU.EX2 R14, R26 ;  /* 0x0000001a000e7308 */ /* 0x0007220000000800 */
[----:B-1----:R-:W-:Y:S01]  /*21b0*/  @!P2 FMUL R12, R12, R12 ;  /* 0x0000000c0c0ca220 */ /* 0x002fe20000400000 */
[----:B------:R-:W-:-:S03]  /*21c0*/  FSETP.GEU.AND P2, PT, R35, -126, PT ;  /* 0xc2fc00002300780b */ /* 0x000fc60003f4e000 */
[----:B------:R-:W-:Y:S02]  /*21d0*/  FADD R45, R37, R12 ;  /* 0x0000000c252d7221 */ /* 0x000fe40000000000 */
[----:B------:R-:W-:Y:S01]  /*21e0*/  @!P5 FMUL R31, R31, 0.5 ;  /* 0x3f0000001f1fd820 */ /* 0x000fe20000400000 */
[----:B------:R-:W1:Y:S01]  /*21f0*/  MUFU.EX2 R27, R27 ;  /* 0x0000001b001b7308 */ /* 0x000e620000000800 */
[----:B--2---:R-:W-:Y:S01]  /*2200*/  @!P3 FMUL R13, R13, R13 ;  /* 0x0000000d0d0db220 */ /* 0x004fe20000400000 */
[----:B------:R-:W-:Y:S01]  /*2210*/  FSETP.GEU.AND P3, PT, R34, -126, PT ;  /* 0xc2fc00002200780b */ /* 0x000fe20003f6e000 */
[----:B---3--:R-:W-:-:S03]  /*2220*/  FADD R26, R25, R8 ;  /* 0x00000008191a7221 */ /* 0x008fc60000000000 */
[----:B------:R-:W-:Y:S01]  /*2230*/  F2FP.BF16.F32.PACK_AB R118, R12, R13 ;  /* 0x0000000d0c76723e */ /* 0x000fe200000010ff */
[----:B------:R-:W-:Y:S01]  /*2240*/  @!P2 FMUL R35, R35, 0.5 ;  /* 0x3f0000002323a820 */ /* 0x000fe20000400000 */
[----:B------:R2:W3:Y:S01]  /*2250*/  MUFU.EX2 R15, R30 ;  /* 0x0000001e000f7308 */ /* 0x0004e20000000800 */
[----:B----4-:R-:W-:Y:S01]  /*2260*/  @!P1 FMUL R14, R14, R14 ;  /* 0x0000000e0e0e9220 */ /* 0x010fe20000400000 */
[----:B------:R-:W-:Y:S01]  /*2270*/  FSETP.GEU.AND P1, PT, R3, -126, PT ;  /* 0xc2fc00000300780b */ /* 0x000fe20003f2e000 */
[----:B------:R-:W-:-:S04]  /*2280*/  FADD R26, R26, R41 ;  /* 0x000000291a1a7221 */ /* 0x000fc80000000000 */
[----:B------:R-:W-:Y:S01]  /*2290*/  @!P3 FMUL R34, R34, 0.5 ;  /* 0x3f0000002222b820 */ /* 0x000fe20000400000 */
[----:B------:R-:W4:Y:S01]  /*22a0*/  MUFU.EX2 R20, R31 ;  /* 0x0000001f00147308 */ /* 0x000f220000000800 */
[----:B-1----:R-:W-:Y:S01]  /*22b0*/  @!P4 FMUL R27, R27, R27 ;  /* 0x0000001b1b1bc220 */ /* 0x002fe20000400000 */
[----:B------:R-:W-:Y:S01]  /*22c0*/  FSETP.GEU.AND P4, PT, R39, -126, PT ;  /* 0xc2fc00002700780b */ /* 0x000fe20003f8e000 */
[----:B--2---:R-:W-:-:S04]  /*22d0*/  FADD R30, R28, R9 ;  /* 0x000000091c1e7221 */ /* 0x004fc80000000000 */
[----:B------:R-:W-:Y:S01]  /*22e0*/  @!P1 FMUL R3, R3, 0.5 ;  /* 0x3f00000003039820 */ /* 0x000fe20000400000 */
[----:B------:R-:W1:Y:S01]  /*22f0*/  MUFU.EX2 R38, R35 ;  /* 0x0000002300267308 */ /* 0x000e620000000800 */
[----:B---3--:R-:W-:Y:S01]  /*2300*/  @!P6 FMUL R15, R15, R15 ;  /* 0x0000000f0f0fe220 */ /* 0x008fe20000400000 */
[----:B------:R-:W-:-:S05]  /*2310*/  FSETP.GEU.AND P6, PT, R42, -126, PT ;  /* 0xc2fc00002a00780b */ /* 0x000fca0003fce000 */
[----:B------:R-:W-:Y:S01]  /*2320*/  @!P4 FMUL R39, R39, 0.5 ;  /* 0x3f0000002727c820 */ /* 0x000fe20000400000 */
[----:B------:R2:W3:Y:S01]  /*2330*/  MUFU.EX2 R21, R34 ;  /* 0x0000002200157308 */ /* 0x0004e20000000800 */
[----:B----4-:R-:W-:Y:S01]  /*2340*/  @!P5 FMUL R20, R20, R20 ;  /* 0x000000141414d220 */ /* 0x010fe20000400000 */
[----:B------:R-:W-:-:S05]  /*2350*/  FSETP.GEU.AND P5, PT, R43, -126, PT ;  /* 0xc2fc00002b00780b */ /* 0x000fca0003fae000 */
[----:B------:R-:W-:Y:S01]  /*2360*/  @!P6 FMUL R42, R42, 0.5 ;  /* 0x3f0000002a2ae820 */ /* 0x000fe20000400000 */
[----:B------:R4:W5:Y:S01]  /*2370*/  MUFU.EX2 R31, R3 ;  /* 0x00000003001f7308 */ /* 0x0009620000000800 */
[----:B-1----:R-:W-:Y:S01]  /*2380*/  @!P2 FMUL R38, R38, R38 ;  /* 0x000000262626a220 */ /* 0x002fe20000400000 */
[----:B------:R-:W-:Y:S01]  /*2390*/  FSETP.GEU.AND P2, PT, R47, -126, PT ;  /* 0xc2fc00002f00780b */ /* 0x000fe20003f4e000 */
[----:B--2---:R-:W-:-:S04]  /*23a0*/  FADD R34, R29, R10 ;  /* 0x0000000a1d227221 */ /* 0x004fc80000000000 */
[----:B------:R-:W-:Y:S01]  /*23b0*/  @!P5 FMUL R43, R43, 0.5 ;  /* 0x3f0000002b2bd820 */ /* 0x000fe20000400000 */
[----:B------:R-:W1:Y:S01]  /*23c0*/  MUFU.EX2 R40, R39 ;  /* 0x0000002700287308 */ /* 0x000e620000000800 */
[----:B---3--:R-:W-:Y:S01]  /*23d0*/  @!P3 FMUL R21, R21, R21 ;  /* 0x000000151515b220 */ /* 0x008fe20000400000 */
[----:B------:R-:W-:Y:S01]  /*23e0*/  FSETP.GEU.AND P3, PT, R46, -126, PT ;  /* 0xc2fc00002e00780b */ /* 0x000fe20003f6e000 */
[----:B----4-:R-:W-:Y:S01]  /*23f0*/  FADD R3, R24, R7 ;  /* 0x0000000718037221 */ /* 0x010fe20000000000 */
[----:B------:R-:W-:Y:S01]  /*2400*/  FADD R45, R34, R45 ;  /* 0x0000002d222d7221 */ /* 0x000fe20000000000 */
[----:B------:R-:W-:Y:S02]  /*2410*/  F2FP.BF16.F32.PACK_AB R24, R25, R24 ;  /* 0x000000181918723e */ /* 0x000fe400000010ff */
[----:B------:R-:W-:Y:S01]  /*2420*/  @!P2 FMUL R47, R47, 0.5 ;  /* 0x3f0000002f2fa820 */ /* 0x000fe20000400000 */
[----:B------:R2:W3:Y:S01]  /*2430*/  MUFU.EX2 R35, R42 ;  /* 0x0000002a00237308 */ /* 0x0004e20000000800 */
[----:B-----5:R-:W-:Y:S01]  /*2440*/  @!P1 FMUL R31, R31, R31 ;  /* 0x0000001f1f1f9220 */ /* 0x020fe20000400000 */
[----:B------:R-:W-:Y:S01]  /*2450*/  FSETP.GEU.AND P1, PT, R50, -126, PT ;  /* 0xc2fc00003200780b */ /* 0x000fe20003f2e000 */
[----:B------:R-:W-:Y:S01]  /*2460*/  FADD R26, R26, R45 ;  /* 0x0000002d1a1a7221 */ /* 0x000fe20000000000 */
[----:B------:R-:W-:-:S03]  /*2470*/  F2FP.BF16.F32.PACK_AB R25, R27, R14 ;  /* 0x0000000e1b19723e */ /* 0x000fc600000010ff */
        /* <DEDUP_REMOVED lines=10> */
[----:B------:R-:W-:-:S03]  /*2520*/  FADD R3, R3, R42 ;  /* 0x0000002a03037221 */ /* 0x000fc60000000000 */
[----:B------:R-:W-:Y:S01]  /*2530*/  @!P4 FMUL R51, R51, 0.5 ;  /* 0x3f0000003333c820 */ /* 0x000fe20000400000 */
[----:B------:R-:W2:Y:S01]  /*2540*/  MUFU.EX2 R47, R47 ;  /* 0x0000002f002f7308 */ /* 0x000ea20000000800 */
[----:B-----5:R-:W-:Y:S01]  /*2550*/  @!P5 FMUL R44, R44, R44 ;  /* 0x0000002c2c2cd220 */ /* 0x020fe20000400000 */
[----:B------:R-:W-:Y:S01]  /*2560*/  FSETP.GEU.AND P5, PT, R0, -126, PT ;  /* 0xc2fc00000000780b */ /* 0x000fe20003fae000 */
[----:B------:R-:W-:Y:S02]  /*2570*/  FADD R30, R30, R43 ;  /* 0x0000002b1e1e7221 */ /* 0x000fe40000000000 */
[----:B------:R-:W-:Y:S01]  /*2580*/  FADD R34, R27, R44 ;  /* 0x0000002c1b227221 */ /* 0x000fe20000000000 */
[----:B------:R-:W-:Y:S01]  /*2590*/  F2FP.BF16.F32.PACK_AB R27, R20, R15 ;  /* 0x0000000f141b723e */ /* 0x000fe200000010ff */
[----:B------:R-:W-:Y:S01]  /*25a0*/  @!P6 FMUL R54, R54, 0.5 ;  /* 0x3f0000003636e820 */ /* 0x000fe20000400000 */
[----:B------:R-:W3:Y:S01]  /*25b0*/  MUFU.EX2 R50, R50 ;  /* 0x0000003200327308 */ /* 0x000ee20000000800 */
[----:B-1----:R-:W-:Y:S01]  /*25c0*/  @!P3 FMUL R46, R46, R46 ;  /* 0x0000002e2e2eb220 */ /* 0x002fe20000400000 */
[----:B------:R-:W-:Y:S01]  /*25d0*/  FADD R3, R3, R30 ;  /* 0x0000001e03037221 */ /* 0x000fe20000000000 */
[----:B------:R-:W-:-:S02]  /*25e0*/  MOV R30, UR47 ;  /* 0x0000002f001e7c02 */ /* 0x000fc40008000f00 */
[----:B------:R-:W-:Y:S02]  /*25f0*/  FADD R41, R15, R46 ;  /* 0x0000002e0f297221 */ /* 0x000fe40000000000 */
[----:B------:R-:W-:Y:S01]  /*2600*/  @!P5 FMUL R0, R0, 0.5 ;  /* 0x3f0000000000d820 */ /* 0x000fe20000400000 */
[----:B------:R-:W1:Y:S01]  /*2610*/  MUFU.EX2 R51, R51 ;  /* 0x0000003300337308 */ /* 0x000e620000000800 */
[----:B--2---:R-:W-:Y:S01]  /*2620*/  @!P2 FMUL R47, R47, R47 ;  /* 0x0000002f2f2fa220 */ /* 0x004fe20000400000 */
[----:B------:R2:W-:Y:S03]  /*2630*/  SYNCS.ARRIVE.TRANS64.A1T0 RZ, [R30+UR48], RZ ;  /* 0x000000ff1eff79a7 */ /* 0x0005e60008100030 */
[----:B------:R-:W-:-:S03]  /*2640*/  FADD R42, R20, R47 ;  /* 0x0000002f142a7221 */ /* 0x000fc60000000000 */
[----:B------:R-:W4:Y:S01]  /*2650*/  MUFU.EX2 R54, R54 ;  /* 0x0000003600367308 */ /* 0x000f220000000800 */
[----:B---3--:R-:W-:Y:S01]  /*2660*/  @!P1 FMUL R50, R50, R50 ;  /* 0x0000003232329220 */ /* 0x008fe20000400000 */
[----:B--2---:R-:W-:-:S03]  /*2670*/  F2FP.BF16.F32.PACK_AB R30, R37, R36 ;  /* 0x00000024251e723e */ /* 0x004fc600000010ff */
[----:B------:R-:W-:-:S03]  /*2680*/  FADD R43, R21, R50 ;  /* 0x00000032152b7221 */ /* 0x000fc60000000000 */
[----:B------:R2:W3:Y:S01]  /*2690*/  MUFU.EX2 R39, R0 ;  /* 0x0000000000277308 */ /* 0x0004e20000000800 */
[----:B-1----:R-:W-:-:S04]  /*26a0*/  @!P4 FMUL R51, R51, R51 ;  /* 0x000000333333c220 */ /* 0x002fc80000400000 */
[----:B------:R-:W-:Y:S01]  /*26b0*/  FADD R49, R38, R51 ;  /* 0x0000003326317221 */ /* 0x000fe20000000000 */
[----:B------:R-:W-:Y:S01]  /*26c0*/  F2FP.BF16.F32.PACK_AB R117, R51, R50 ;  /* 0x000000323375723e */ /* 0x000fe200000010ff */
[----:B----4-:R-:W-:Y:S01]  /*26d0*/  @!P6 FMUL R54, R54, R54 ;  /* 0x000000363636e220 */ /* 0x010fe20000400000 */
[----:B--2---:R-:W-:Y:S01]  /*26e0*/  FADD R0, R14, R35 ;  /* 0x000000230e007221 */ /* 0x004fe20000000000 */
[----:B------:R-:W-:Y:S02]  /*26f0*/  FADD R34, R34, R49 ;  /* 0x0000003122227221 */ /* 0x000fe40000000000 */
[----:B------:R-:W-:Y:S01]  /*2700*/  FADD R48, R31, R54 ;  /* 0x000000361f307221 */ /* 0x000fe20000000000 */
[----:B------:R-:W-:Y:S01]  /*2710*/  FADD R0, R0, R43 ;  /* 0x0000002b00007221 */ /* 0x000fe20000000000 */
[----:B------:R-:W-:Y:S01]  /*2720*/  F2FP.BF16.F32.PACK_AB R31, R40, R31 ;  /* 0x0000001f281f723e */ /* 0x000fe200000010ff */
[----:B---3--:R-:W-:Y:S01]  /*2730*/  @!P5 FMUL R39, R39, R39 ;  /* 0x000000272727d220 */ /* 0x008fe20000400000 */
[----:B------:R-:W-:-:S03]  /*2740*/  FADD R41, R41, R48 ;  /* 0x0000003029297221 */ /* 0x000fc60000000000 */
[----:B------:R-:W-:Y:S01]  /*2750*/  FADD R53, R40, R39 ;  /* 0x0000002728357221 */ /* 0x000fe20000000000 */
[----:B------:R-:W-:Y:S01]  /*2760*/  FADD R41, R0, R41 ;  /* 0x0000002900297221 */ /* 0x000fe20000000000 */
[----:B------:R-:W-:Y:S01]  /*2770*/  FADD R0, R3, R26 ;  /* 0x0000001a03007221 */ /* 0x000fe20000000000 */
[----:B------:R-:W-:Y:S01]  /*2780*/  F2FP.BF16.F32.PACK_AB R26, R29, R28 ;  /* 0x0000001c1d1a723e */ /* 0x000fe200000010ff */
[----:B------:R-:W-:Y:S01]  /*2790*/  FADD R53, R42, R53 ;  /* 0x000000352a357221 */ /* 0x000fe20000000000 */
[----:B------:R-:W-:Y:S02]  /*27a0*/  F2FP.BF16.F32.PACK_AB R28, R33, R32 ;  /* 0x00000020211c723e */ /* 0x000fe400000010ff */
[----:B------:R-:W-:Y:S01]  /*27b0*/  F2FP.BF16.F32.PACK_AB R33, R44, R35 ;  /* 0x000000232c21723e */ /* 0x000fe200000010ff */
[----:B------:R-:W-:Y:S01]  /*27c0*/  FADD R34, R34, R53 ;  /* 0x0000003522227221 */ /* 0x000fe20000000000 */
[----:B------:R-:W-:Y:S02]  /*27d0*/  F2FP.BF16.F32.PACK_AB R32, R8, R7 ;  /* 0x000000070820723e */ /* 0x000fe400000010ff */
[----:B------:R-:W-:Y:S01]  /*27e0*/  F2FP.BF16.F32.PACK_AB R29, R38, R21 ;  /* 0x00000015261d723e */ /* 0x000fe200000010ff */
[----:B------:R-:W-:Y:S01]  /*27f0*/  FADD R3, R41, R34 ;  /* 0x0000002229037221 */ /* 0x000fe20000000000 */
[----:B------:R-:W-:-:S02]  /*2800*/  F2FP.BF16.F32.PACK_AB R34, R10, R9 ;  /* 0x000000090a22723e */ /* 0x000fc400000010ff */
[----:B------:R-:W-:Y:S01]  /*2810*/  F2FP.BF16.F32.PACK_AB R35, R47, R46 ;  /* 0x0000002e2f23723e */ /* 0x000fe200000010ff */
[----:B------:R-:W-:Y:S06]  /*2820*/  @!P0 BRA `(.L_x_21) ;  /* 0x0000000000048947 */ /* 0x000fec0003800000 */
[----:B------:R-:W-:Y:S01]  /*2830*/  BPT.TRAP 0x1 ;  /* 0x000000040000795c */ /* 0x000fe20000300000 */
.L_x_21:
[----:B------:R-:W-:Y:S01]  /*2840*/  ULEA UR6, UR34, UR38, 0x3 ;  /* 0x0000002622067291 */ /* 0x000fe2000f8e183f */
[----:B------:R-:W-:-:S08]  /*2850*/  SHF.L.U32 R6, R112, 0x1f, RZ ;  /* 0x0000001f70067819 */ /* 0x000fd000000006ff */
[----:B------:R-:W1:Y:S02]  /*2860*/  SYNCS.PHASECHK.TRANS64.TRYWAIT P1, [UR6+0x1aa00], R6 ;  /* 0x01aa0006ff0075a7 */ /* 0x000e640008020146 */
[----:B-1----:R-:W-:Y:S05]  /*2870*/  @!P1 BRA `(.L_x_22) ;  /* 0x0000007000649947 */ /* 0x002fea0003800000 */
.L_x_123:
[----:B------:R-:W-:Y:S01]  /*2880*/  UIMAD UR10, UR34, 0x380, UR33 ;  /* 0x00000380220a78a4 */ /* 0x000fe2000f8e0221 */
[----:B------:R-:W-:Y:S01]  /*2890*/  WARPGROUP.ARRIVE ;  /* 0x00000000000079c5 */ /* 0x000fe20000000000 */
[----:B------:R-:W-:Y:S01]  /*28a0*/  UMOV UR7, 0xc0000010 ;  /* 0xc000001000077882 */ /* 0x000fe20000000000 */
[----:B------:R-:W-:Y:S01]  /*28b0*/  F2FP.BF16.F32.PACK_AB R119, R39, R54 ;  /* 0x000000362777723e */ /* 0x000fe200000010ff */
[----:B------:R-:W-:Y:S02]  /*28c0*/  UIADD3 UR11, UR10, 0x80, URZ ;  /* 0x000000800a0b7890 */ /* 0x000fe4000fffe03f */
[----:B------:R-:W-:Y:S02]  /*28d0*/  UIADD3 UR14, UR10, 0x100, URZ ;  /* 0x000001000a0e7890 */ /* 0x000fe4000fffe03f */
[----:B------:R-:W-:Y:S01]  /*28e0*/  UMOV UR6, UR10 ;  /* 0x0000000a00067c82 */ /* 0x000fe20008000000 */
[----:B------:R-:W-:Y:S01]  /*28f0*/  UIADD3 UR15, UR10, 0x180, URZ ;  /* 0x000001800a0f7890 */ /* 0x000fe2000fffe03f */
[----:B------:R-:W-:Y:S01]  /*2900*/  HGMMA.64x16x16.F32.BF16 R104, R24, gdesc[UR4].tnspB, RZ, !UPT, gsb0 ;  /* 0x4020000418687df0 */ /* 0x000fe2000c0018ff */
[----:B------:R-:W-:Y:S01]  /*2910*/  UMOV UR6, UR11 ;  /* 0x0000000b00067c82 */ /* 0x000fe20008000000 */
[----:B------:R-:W-:Y:S01]  /*2920*/  UMOV UR7, 0xc0000010 ;  /* 0xc000001000077882 */ /* 0x000fe20000000000 */
[----:B------:R-:W-:-:S02]  /*2930*/  UIADD3 UR18, UR10, 0x200, URZ ;  /* 0x000002000a127890 */ /* 0x000fc4000fffe03f */
[----:B------:R-:W-:Y:S01]  /*2940*/  UIADD3 UR11, UR10, 0x280, URZ ;  /* 0x000002800a0b7890 */ /* 0x000fe2000fffe03f */
[----:B------:R-:W-:Y:S02]  /*2950*/  WARPGROUP.DEPBAR.LE gsb0, 0x0 ;  /* 0x00008000000079c5 */ /* 0x000fe40000010000 */
[----:B------:R-:W-:-:S06]  /*2960*/  WARPGROUP.ARRIVE ;  /* 0x00000000000079c5 */ /* 0x000fcc0000000000 */
[----:B------:R-:W-:Y:S01]  /*2970*/  HGMMA.64x16x16.F32.BF16 R96, R24, gdesc[UR4].tnspB, RZ, !UPT, gsb0 ;  /* 0x4020000418607df0 */ /* 0x000fe2000c0018ff */
[----:B------:R-:W-:Y:S01]  /*2980*/  UMOV UR6, UR14 ;  /* 0x0000000e00067c82 */ /* 0x000fe20008000000 */
[----:B------:R-:W-:Y:S01]  /*2990*/  UMOV UR7, 0xc0000010 ;  /* 0xc000001000077882 */ /* 0x000fe20000000000 */
        /* <DEDUP_REMOVED lines=28> */
[----:B------:R-:W-:Y:S01]  /*2b60*/  UIADD3 UR6, UR10, 0x20, URZ ;  /* 0x000000200a067890 */ /* 0x000fe2000fffe03f */
[----:B------:R-:W-:Y:S01]  /*2b70*/  UMOV UR7, 0xc0000010 ;  /* 0xc000001000077882 */ /* 0x000fe20000000000 */
[----:B------:R-:W-:Y:S02]  /*2b80*/  WARPGROUP.DEPBAR.LE gsb0, 0x0 ;  /* 0x00008000000079c5 */ /* 0x000fe40000010000 */
[----:B------:R-:W-:-:S06]  /*2b90*/  WARPGROUP.ARRIVE ;  /* 0x00000000000079c5 */ /* 0x000fcc0000000000 */
[----:B------:R-:W-:Y:S01]  /*2ba0*/  HGMMA.64x16x16.F32.BF16 R104, R28, gdesc[UR4].tnspB, R104, gsb0 ;  /* 0x402000041c687df0 */ /* 0x000fe20008001868 */
[----:B------:R-:W-:Y:S01]  /*2bb0*/  UMOV UR6, UR11 ;  /* 0x0000000b00067c82 */ /* 0x000fe20008000000 */
[----:B------:R-:W-:Y:S01]  /*2bc0*/  UMOV UR7, 0xc0000010 ;  /* 0xc000001000077882 */ /* 0x000fe20000000000 */
[----:B------:R-:W-:Y:S01]  /*2bd0*/  UIADD3 UR11, UR10, 0x2a0, URZ ;  /* 0x000002a00a0b7890 */ /* 0x000fe2000fffe03f */
        /* <DEDUP_REMOVED lines=81> */
[----:B------:R-:W-:Y:S02]  /*30f0*/  UIADD3 UR11, UR10, 0x2e0, URZ ;  /* 0x000002e00a0b7890 */ /* 0x000fe4000fffe03f */
[----:B------:R-:W-:Y:S01]  /*3100*/  UIADD3 UR10, UR10, 0x360, URZ ;  /* 0x000003600a0a7890 */ /* 0x000fe2000fffe03f */
[----:B------:R-:W-:Y:S02]  /*3110*/  WARPGROUP.DEPBAR.LE gsb0, 0x0 ;  /* 0x00008000000079c5 */ /* 0x000fe40000010000 */
[----:B------:R-:W-:-:S06]  /*3120*/  WARPGROUP.ARRIVE ;  /* 0x00000000000079c5 */ /* 0x000fcc0000000000 */
[----:B------:R-:W-:Y:S01]  /*3130*/  HGMMA.64x16x16.F32.BF16 R96, R116, gdesc[UR4].tnspB, R96, gsb0 ;  /* 0x4020000474607df0 */ /* 0x000fe20008001860 */
[----:B------:R-:W-:Y:S01]  /*3140*/  UMOV UR6, UR14 ;  /* 0x0000000e00067c82 */ /* 0x000fe20008000000 */
[----:B------:R-:W-:Y:S01]  /*3150*/  UMOV UR7, 0xc0000010 ;  /* 0xc000001000077882 */ /* 0x000fe20000000000 */
        /* <DEDUP_REMOVED lines=22> */
[----:B------:R-:W-:Y:S03]  /*32c0*/  HGMMA.64x16x16.F32.BF16 R56, R116, gdesc[UR4].tnspB, R56, gsb0 ;  /* 0x4020000474387df0 */ /* 0x000fe60008001838 */
[----:B------:R-:W-:Y:S02]  /*32d0*/  WARPGROUP.DEPBAR.LE gsb0, 0x0 ;  /* 0x00008000000079c5 */ /* 0x000fe40000010000 */
[----:B------:R-:W-:Y:S05]  /*32e0*/  @!P0 BRA `(.L_x_23) ;  /* 0x0000000000048947 */ /* 0x000fea0003800000 */
[----:B------:R-:W-:Y:S01]  /*32f0*/  BPT.TRAP 0x1 ;  /* 0x000000040000795c */ /* 0x000fe20000300000 */
.L_x_23:
[----:B------:R-:W-:Y:S02]  /*3300*/  UISETP.GT.U32.AND UP0, UPT, UR52, 0x1, UPT ;  /* 0x000000013400788c */ /* 0x000fe4000bf04070 */
[----:B------:R-:W-:-:S04]  /*3310*/  UIADD3 UR35, UR35, 0x1aa28, URZ ;  /* 0x0001aa2823237890 */ /* 0x000fc8000fffe03f */
[----:B------:R-:W-:Y:S01]  /*3320*/  PLOP3.LUT P1, PT, PT, PT, UP0, 0x80, 0x0 ;  /* 0x000000000000781c */ /* 0x000fe20003f2f008 */
[----:B------:R-:W-:-:S09]  /*3330*/  UPRMT UR35, URZ, 0x654, UR35 ;  /* 0x000006543f237896 */ /* 0x000fd20008000023 */
[----:B------:R-:W-:Y:S03]  /*3340*/  SYNCS.ARRIVE.TRANS64.RED.A1T0 RZ, [UR35], RZ ;  /* 0x000000ffffff79a7 */ /* 0x000fe60008100423 */
[----:B------:R-:W-:Y:S05]  /*3350*/  @P1 BRA `(.L_x_24) ;  /* 0x0000000000041947 */ /* 0x000fea0003800000 */
[----:B------:R-:W-:Y:S01]  /*3360*/  BPT.TRAP 0x1 ;  /* 0x000000040000795c */ /* 0x000fe20000300000 */
.L_x_24:
[----:B-1----:R-:W1:Y:S01]  /*3370*/  LDC R6, c[0x0][0x28c] ;  /* 0x0000a300ff067b82 */ /* 0x002e620000000800 */
[----:B------:R-:W-:-:S04]  /*3380*/  UIADD3 UR58, UR34, 0x1, URZ ;  /* 0x00000001223a7890 */ /* 0x000fc8000fffe03f */
[----:B------:R-:W-:-:S04]  /*3390*/  UISETP.NE.AND UP0, UPT, UR58, 0x5, UPT ;  /* 0x000000053a00788c */ /* 0x000fc8000bf05270 */
[----:B------:R-:W-:Y:S02]  /*33a0*/  USEL UR6, URZ, 0x1, UP0 ;  /* 0x000000013f067887 */ /* 0x000fe40008000000 */
[----:B------:R-:W-:-:S04]  /*33b0*/  USEL UR58, UR58, URZ, UP0 ;  /* 0x0000003f3a3a7287 */ /* 0x000fc80008000000 */
[----:B------:R-:W-:Y:S02]  /*33c0*/  LOP3.LUT R112, R112, UR6, RZ, 0x3c, !PT ;  /* 0x0000000670707c12 */ /* 0x000fe4000f8e3cff */
[----:B-1----:R-:W-:-:S13]  /*33d0*/  ISETP.GE.AND P2, PT, R6, 0x41, PT ;  /* 0x000000410600780c */ /* 0x002fda0003f46270 */
[----:B------:R-:W-:Y:S05]  /*33e0*/  @!P2 BRA `(.L_x_25) ;  /* 0x000000240018a947 */ /* 0x000fea0003800000 */
[----:B------:R-:W-:Y:S01]  /*33f0*/  VIADD R6, R6, 0x3f ;  /* 0x0000003f06067836 */ /* 0x000fe20000000000 */
[----:B------:R-:W-:Y:S01]  /*3400*/  ULDC UR35, c[0x0][0x604] ;  /* 0x0001810000237ab9 */ /* 0x000fe20000000800 */
[----:B------:R-:W-:-:S03]  /*3410*/  IMAD.MOV.U32 R9, RZ, RZ, R5 ;  /* 0x000000ffff097224 */ /* 0x000fc600078e0005 */
[----:B------:R-:W-:-:S04]  /*3420*/  SHF.R.S32.HI R7, RZ, 0x1f, R6 ;  /* 0x0000001fff077819 */ /* 0x000fc80000011406 */
[----:B------:R-:W-:Y:S02]  /*3430*/  LEA.HI R6, R7, R6, RZ, 0x6 ;  /* 0x0000000607067211 */ /* 0x000fe400078f30ff */
[----:B------:R-:W-:Y:S02]  /*3440*/  MOV R7, R4 ;  /* 0x0000000400077202 */ /* 0x000fe40000000f00 */
[----:B------:R-:W-:-:S07]  /*3450*/  SHF.R.S32.HI R6, RZ, 0x6, R6 ;  /* 0x00000006ff067819 */ /* 0x000fce0000011406 */
.L_x_36:
[----:B------:R-:W-:Y:S05]  /*3460*/  @!P0 BRA `(.L_x_26) ;  /* 0x0000000000048947 */ /* 0x000fea0003800000 */
[----:B------:R-:W-:Y:S01]  /*3470*/  BPT.TRAP 0x1 ;  /* 0x000000040000795c */ /* 0x000fe20000300000 */
.L_x_26:
[----:B------:R-:W-:Y:S01]  /*3480*/  ULEA UR6, UR58, UR38, 0x3 ;  /* 0x000000263a067291 */ /* 0x000fe2000f8e183f */
[----:B------:R-:W-:-:S08]  /*3490*/  SHF.L.U32 R4, R112, 0x1f, RZ ;  /* 0x0000001f70047819 */ /* 0x000fd000000006ff */
[----:B------:R-:W1:Y:S02]  /*34a0*/  SYNCS.PHASECHK.TRANS64.TRYWAIT P2, [UR6+0x1aa00], R4 ;  /* 0x01aa0004ff0075a7 */ /* 0x000e640008040146 */
[----:B-1----:R-:W-:Y:S05]  /*34b0*/  @!P2 BRA `(.L_x_27) ;  /* 0x00000064006ca947 */ /* 0x002fea0003800000 */
.L_x_124:
[----:B------:R-:W-:Y:S01]  /*34c0*/  UIMAD UR30, UR58, 0x380, UR32 ;  /* 0x000003803a1e78a4 */ /* 0x000fe2000f8e0220 */
[----:B------:R-:W-:Y:S01]  /*34d0*/  WARPGROUP.ARRIVE ;  /* 0x00000000000079c5 */ /* 0x000fe20000000000 */
[----:B------:R-:W-:Y:S01]  /*34e0*/  UMOV UR31, 0xc0000010 ;  /* 0xc0000010001f7882 */ /* 0x000fe20000000000 */
[----:B------:R-:W-:Y:S01]  /*34f0*/  UMOV UR7, 0xc0000010 ;  /* 0xc000001000077882 */ /* 0x000fe20000000000 */
[----:B------:R-:W-:Y:S02]  /*3500*/  UIADD3 UR6, UR30, 0x80, URZ ;  /* 0x000000801e067890 */ /* 0x000fe4000fffe03f */
[----:B------:R-:W-:Y:S01]  /*3510*/  UIADD3 UR10, UR30, 0x100, URZ ;  /* 0x000001001e0a7890 */ /* 0x000fe2000fffe03f */
[----:B------:R-:W-:Y:S02]  /*3520*/  UMOV UR11, 0xc0000010 ;  /* 0xc0000010000b7882 */ /* 0x000fe40000000000 */
[----:B------:R-:W-:Y:S01]  /*3530*/  HGMMA.64x64x16.F32.BF16 R24, gdesc[UR28], RZ, !UPT, gsb0 ;  /* 0x00e000001c1879f0 */ /* 0x000fe2000c0018ff */
[----:B------:R-:W-:Y:S01]  /*3540*/  UIADD3 UR14, UR30, 0x180, URZ ;  /* 0x000001801e0e7890 */ /* 0x000fe2000fffe03f */
[----:B------:R-:W-:Y:S01]  /*3550*/  UMOV UR15, 0xc0000010 ;  /* 0xc0000010000f7882 */ /* 0x000fe20000000000 */
[----:B------:R-:W-:Y:S01]  /*3560*/  UIADD3 UR18, UR30, 0x200, URZ ;  /* 0x000002001e127890 */ /* 0x000fe2000fffe03f */
[----:B------:R-:W-:Y:S01]  /*3570*/  UMOV UR19, 0xc0000010 ;  /* 0xc000001000137882 */ /* 0x000fe20000000000 */
[----:B------:R-:W-:Y:S01]  /*3580*/  UIADD3 UR22, UR30, 0x280, URZ ;  /* 0x000002801e167890 */ /* 0x000fe2000fffe03f */
[----:B------:R-:W-:Y:S01]  /*3590*/  UMOV UR23, 0xc0000010 ;  /* 0xc000001000177882 */ /* 0x000fe20000000000 */
[----:B------:R-:W-:Y:S01]  /*35a0*/  UIADD3 UR26, UR30, 0x300, URZ ;  /* 0x000003001e1a7890 */ /* 0x000fe2000fffe03f */
[----:B------:R-:W-:Y:S01]  /*35b0*/  UMOV UR27, 0xc0000010 ;  /* 0xc0000010001b7882 */ /* 0x000fe20000000000 */
[----:B------:R-:W-:-:S02]  /*35c0*/  WARPGROUP.DEPBAR.LE gsb0, 0x0 ;  /* 0x00008000000079c5 */ /* 0x000fc40000010000 */
[----:B------:R-:W-:-:S06]  /*35d0*/  WARPGROUP.ARRIVE ;  /* 0x00000000000079c5 */ /* 0x000fcc0000000000 */
[----:B------:R-:W-:Y:S03]  /*35e0*/  HGMMA.64x64x16.F32.BF16 R24, gdesc[UR4], R24, gsb0 ;  /* 0x00e00000041879f0 */ /* 0x000fe60008001818 */
[----:B------:R-:W-:Y:S02]  /*35f0*/  WARPGROUP.DEPBAR.LE gsb0, 0x0 ;  /* 0x00008000000079c5 */ /* 0x000fe40000010000 */
[----:B------:R-:W-:-:S06]  /*3600*/  WARPGROUP.ARRIVE ;  /* 0x00000000000079c5 */ /* 0x000fcc0000000000 */
[----:B------:R-:W-:Y:S01]  /*3610*/  HGMMA.64x64x16.F32.BF16 R24, gdesc[UR8], R24, gsb0 ;  /* 0x00e00000081879f0 */ /* 0x000fe20008001818 */
[----:B------:R-:W-:-:S04]  /*3620*/  UIADD3 UR10, UR58, 0x1, URZ ;  /* 0x000000013a0a7890 */ /* 0x000fc8000fffe03f */
[----:B------:R-:W-:-:S04]  /*3630*/  UISETP.NE.AND UP0, UPT, UR10, 0x5, UPT ;  /* 0x000000050a00788c */ /* 0x000fc8000bf05270 */
[----:B------:R-:W-:Y:S02]  /*3640*/  USEL UR6, URZ, 0x1, UP0 ;  /* 0x000000013f067887 */ /* 0x000fe40008000000 */
[----:B------:R-:W-:-:S04]  /*3650*/  USEL UR10, UR10, URZ, UP0 ;  /* 0x0000003f0a0a7287 */ /* 0x000fc80008000000 */
[----:B------:R-:W-:Y:S01]  /*3660*/  LOP3.LUT R112, R112, UR6, RZ, 0x3c, !PT ;  /* 0x0000000670707c12 */ /* 0x000fe2000f8e3cff */
        /* <DEDUP_REMOVED lines=13> */
[----:B------:R-:W-:Y:S05]  /*3740*/  @!P0 BRA `(.L_x_28) ;  /* 0x0000000000048947 */ /* 0x000fea0003800000 */
[----:B------:R-:W-:Y:S01]  /*3750*/  BPT.TRAP 0x1 ;  /* 0x000000040000795c */ /* 0x000fe20000300000 */
.L_x_28:
[----:B-1----:R-:W-:Y:S01]  /*3760*/  FMNMX R4, R24, R7, !PT ;  /* 0x0000000718047209 */ /* 0x002fe20007800000 */
[----:B------:R-:W-:-:S03]  /*3770*/  ULEA UR6, UR10, UR38, 0x3 ;  /* 0x000000260a067291 */ /* 0x000fc6000f8e183f */
        /* <DEDUP_REMOVED lines=30> */
[----:B------:R-:W-:Y:S01]  /*3960*/  FMNMX R12, R42, R5, !PT ;  /* 0x000000052a0c7209 */ /* 0x000fe20007800000 */
[----:B------:R-:W-:Y:S02]  /*3970*/  FADD R10, -R10, R7 ;  /* 0x000000070a0a7221 */ /* 0x000fe40000000100 */
        /* <DEDUP_REMOVED lines=18> */
[----:B------:R-:W-:Y:S01]  /*3aa0*/  @!P5 FMUL R24, R24, 0.5 ;  /* 0x3f0000001818d820 */ /* 0x000fe20000400000 */
[----:B------:R-:W-:Y:S01]  /*3ab0*/  FSETP.GEU.AND P6, PT, R32, -126, PT ;  /* 0xc2fc00002000780b */ /* 0x000fe20003fce000 */
[----:B------:R-:W-:Y:S01]  /*3ac0*/  @!P3 FMUL R25, R25, 0.5 ;  /* 0x3f0000001919b820 */ /* 0x000fe20000400000 */
[----:B------:R-:W-:Y:S01]  /*3ad0*/  FMNMX R5, R51, R12, !PT ;  /* 0x0000000c33057209 */ /* 0x000fe20007800000 */
[--C-:B------:R-:W-:Y:S01]  /*3ae0*/  FFMA R44, R44, UR35, -R8.reuse ;  /* 0x000000232c2c7c23 */ /* 0x100fe20008000808 */
[--C-:B------:R-:W-:Y:S01]  /*3af0*/  FFMA R45, R45, UR35, -R8.reuse ;  /* 0x000000232d2d7c23 */ /* 0x100fe20008000808 */
[----:B------:R-:W1:Y:S01]  /*3b00*/  MUFU.EX2 R24, R24 ;  /* 0x0000001800187308 */ /* 0x000e620000000800 */
[----:B------:R-:W-:Y:S01]  /*3b10*/  FMNMX R12, R54, R5, !PT ;  /* 0x00000005360c7209 */ /* 0x000fe20007800000 */
[----:B------:R-:W-:Y:S01]  /*3b20*/  @!P2 FMUL R28, R28, 0.5 ;  /* 0x3f0000001c1ca820 */ /* 0x000fe20000400000 */
[--C-:B------:R-:W-:Y:S01]  /*3b30*/  FFMA R49, R49, UR35, -R8.reuse ;  /* 0x0000002331317c23 */ /* 0x100fe20008000808 */
[----:B------:R-:W-:Y:S01]  /*3b40*/  @!P4 FMUL R29, R29, 0.5 ;  /* 0x3f0000001d1dc820 */ /* 0x000fe20000400000 */
[----:B------:R-:W-:Y:S01]  /*3b50*/  FMNMX R12, R55, R12, !PT ;  /* 0x0000000c370c7209 */ /* 0x000fe20007800000 */
[--C-:B------:R-:W-:Y:S01]  /*3b60*/  FFMA R48, R48, UR35, -R8.reuse ;  /* 0x0000002330307c23 */ /* 0x100fe20008000808 */
[--C-:B------:R-:W-:Y:S01]  /*3b70*/  FFMA R52, R52, UR35, -R8.reuse ;  /* 0x0000002334347c23 */ /* 0x100fe20008000808 */
[----:B------:R-:W2:Y:S01]  /*3b80*/  MUFU.EX2 R25, R25 ;  /* 0x0000001900197308 */ /* 0x000ea20000000800 */
[----:B------:R-:W-:Y:S01]  /*3b90*/  @!P6 FMUL R32, R32, 0.5 ;  /* 0x3f0000002020e820 */ /* 0x000fe20000400000 */
[----:B------:R-:W3:Y:S01]  /*3ba0*/  SHFL.BFLY PT, R5, R12, 0x1, 0x1f ;  /* 0x0c201f000c057f89 */ /* 0x000ee200000e0000 */
[----:B------:R-:W-:Y:S01]  /*3bb0*/  FFMA R53, R53, UR35, -R8 ;  /* 0x0000002335357c23 */ /* 0x000fe20008000808 */
[----:B------:R-:W-:-:S04]  /*3bc0*/  FMUL R10, R10, UR35 ;  /* 0x000000230a0a7c20 */ /* 0x000fc80008400000 */
[----:B------:R-:W4:Y:S01]  /*3bd0*/  MUFU.EX2 R28, R28 ;  /* 0x0000001c001c7308 */ /* 0x000f220000000800 */
[----:B-1----:R-:W-:Y:S01]  /*3be0*/  @!P5 FMUL R24, R24, R24 ;  /* 0x000000181818d220 */ /* 0x002fe20000400000 */
[----:B------:R-:W-:-:S06]  /*3bf0*/  FSETP.GEU.AND P5, PT, R33, -126, PT ;  /* 0xc2fc00002100780b */ /* 0x000fcc0003fae000 */
[----:B------:R-:W1:Y:S01]  /*3c00*/  MUFU.EX2 R29, R29 ;  /* 0x0000001d001d7308 */ /* 0x000e620000000800 */
[----:B--2---:R-:W-:Y:S01]  /*3c10*/  @!P3 FMUL R25, R25, R25 ;  /* 0x000000191919b220 */ /* 0x004fe20000400000 */
[----:B------:R-:W-:-:S05]  /*3c20*/  FSETP.GEU.AND P3, PT, R36, -126, PT ;  /* 0xc2fc00002400780b */ /* 0x000fca0003f6e000 */
[----:B------:R-:W-:Y:S01]  /*3c30*/  @!P5 FMUL R33, R33, 0.5 ;  /* 0x3f0000002121d820 */ /* 0x000fe20000400000 */
[----:B------:R-:W2:Y:S01]  /*3c40*/  MUFU.EX2 R32, R32 ;  /* 0x0000002000207308 */ /* 0x000ea20000000800 */
[----:B----4-:R-:W-:Y:S01]  /*3c50*/  @!P2 FMUL R28, R28, R28 ;  /* 0x0000001c1c1ca220 */ /* 0x010fe20000400000 */
[----:B------:R-:W-:Y:S02]  /*3c60*/  FSETP.GEU.AND P2, PT, R37, -126, PT ;  /* 0xc2fc00002500780b */ /* 0x000fe40003f4e000 */
[----:B---3--:R-:W-:-:S03]  /*3c70*/  FMNMX R5, R12, R5, !PT ;  /* 0x000000050c057209 */ /* 0x008fc60007800000 */
[----:B------:R-:W-:Y:S01]  /*3c80*/  @!P3 FMUL R36, R36, 0.5 ;  /* 0x3f0000002424b820 */ /* 0x000fe20000400000 */
[----:B------:R-:W3:Y:S01]  /*3c90*/  MUFU.EX2 R33, R33 ;  /* 0x0000002100217308 */ /* 0x000ee20000000800 */
[----:B-1----:R-:W-:Y:S01]  /*3ca0*/  @!P4 FMUL R29, R29, R29 ;  /* 0x0000001d1d1dc220 */ /* 0x002fe20000400000 */
[----:B------:R-:W-:Y:S01]  /*3cb0*/  FSETP.GEU.AND P4, PT, R40, -126, PT ;  /* 0xc2fc00002800780b */ /* 0x000fe20003f8e000 */
[----:B------:R-:W1:Y:S04]  /*3cc0*/  SHFL.BFLY PT, R14, R5, 0x2, 0x1f ;  /* 0x0c401f00050e7f89 */ /* 0x000e6800000e0000 */
[----:B------:R-:W-:Y:S01]  /*3cd0*/  @!P2 FMUL R37, R37, 0.5 ;  /* 0x3f0000002525a820 */ /* 0x000fe20000400000 */
[----:B------:R-:W4:Y:S01]  /*3ce0*/  MUFU.EX2 R36, R36 ;  /* 0x0000002400247308 */ /* 0x000f220000000800 */
[----:B--2---:R-:W-:Y:S01]  /*3cf0*/  @!P6 FMUL R32, R32, R32 ;  /* 0x000000202020e220 */ /* 0x004fe20000400000 */
[----:B------:R-:W-:-:S05]  /*3d00*/  FSETP.GEU.AND P6, PT, R41, -126, PT ;  /* 0xc2fc00002900780b */ /* 0x000fca0003fce000 */
[----:B------:R-:W-:Y:S01]  /*3d10*/  @!P4 FMUL R40, R40, 0.5 ;  /* 0x3f0000002828c820 */ /* 0x000fe20000400000 */
[----:B------:R-:W2:Y:S01]  /*3d20*/  MUFU.EX2 R37, R37 ;  /* 0x0000002500257308 */ /* 0x000ea20000000800 */
[----:B---3--:R-:W-:Y:S01]  /*3d30*/  @!P5 FMUL R33, R33, R33 ;  /* 0x000000212121d220 */ /* 0x008fe20000400000 */
[----:B------:R-:W-:-:S05]  /*3d40*/  FSETP.GEU.AND P5, PT, R44, -126, PT ;  /* 0xc2fc00002c00780b */ /* 0x000fca0003fae000 */
[----:B------:R-:W-:Y:S01]  /*3d50*/  @!P6 FMUL R41, R41, 0.5 ;  /* 0x3f0000002929e820 */ /* 0x000fe20000400000 */
[----:B------:R-:W3:Y:S01]  /*3d60*/  MUFU.EX2 R11, R40 ;  /* 0x00000028000b7308 */ /* 0x000ee20000000800 */
[----:B----4-:R-:W-:Y:S01]  /*3d70*/  @!P3 FMUL R36, R36, R36 ;  /* 0x000000242424b220 */ /* 0x010fe20000400000 */
[----:B------:R-:W-:Y:S02]  /*3d80*/  FSETP.GEU.AND P3, PT, R45, -126, PT ;  /* 0xc2fc00002d00780b */ /* 0x000fe40003f6e000 */
[----:B-1----:R-:W-:-:S03]  /*3d90*/  FMNMX R5, R5, R14, !PT ;  /* 0x0000000e05057209 */ /* 0x002fc60007800000 */
[----:B------:R-:W-:Y:S01]  /*3da0*/  @!P5 FMUL R44, R44, 0.5 ;  /* 0x3f0000002c2cd820 */ /* 0x000fe20000400000 */
[----:B------:R-:W1:Y:S01]  /*3db0*/  MUFU.EX2 R12, R41 ;  /* 0x00000029000c7308 */ /* 0x000e620000000800 */
        /* <DEDUP_REMOVED lines=8> */
[----:B-1----:R-:W-:Y:S01]  /*3e40*/  @!P6 FMUL R12, R12, R12 ;  /* 0x0000000c0c0ce220 */ /* 0x002fe20000400000 */
[----:B------:R-:W-:-:S03]  /*3e50*/  FSETP.NEU.AND P6, PT, R5, -INF , PT ;  /* 0xff8000000500780b */ /* 0x000fc60003fcd000 */
[----:B------:R-:W-:Y:S01]  /*3e60*/  FADD R7, R25, R12 ;  /* 0x0000000c19077221 */ /* 0x000fe20000000000 */
[----:B------:R-:W-:Y:S01]  /*3e70*/  FSEL R40, R5, RZ, P6 ;  /* 0x000000ff05287208 */ /* 0x000fe20003000000 */
[----:B------:R-:W-:Y:S01]  /*3e80*/  @!P4 FMUL R49, R49, 0.5 ;  /* 0x3f0000003131c820 */ /* 0x000fe20000400000 */
[----:B------:R-:W1:Y:S01]  /*3e90*/  MUFU.EX2 R15, R48 ;  /* 0x00000030000f7308 */ /* 0x000e620000000800 */
[----:B--2---:R-:W-:Y:S01]  /*3ea0*/  @!P5 FMUL R13, R13, R13 ;  /* 0x0000000d0d0dd220 */ /* 0x004fe20000400000 */
[----:B------:R-:W-:Y:S01]  /*3eb0*/  FSETP.GEU.AND P6, PT, R52, -126, PT ;  /* 0xc2fc00003400780b */ /* 0x000fe20003fce000 */
[C---:B------:R-:W-:Y:S01]  /*3ec0*/  FMUL R41, R40.reuse, UR35 ;  /* 0x0000002328297c20 */ /* 0x040fe20008400000 */
[----:B------:R-:W-:Y:S01]  /*3ed0*/  FSETP.GEU.AND P5, PT, R53, -126, PT ;  /* 0xc2fc00003500780b */ /* 0x000fe20003fae000 */
[----:B------:R-:W-:Y:S01]  /*3ee0*/  FADD R40, -R40, R9 ;  /* 0x0000000928287221 */ /* 0x000fe20000000100 */
[----:B------:R-:W-:Y:S01]  /*3ef0*/  FADD R9, R24, R11 ;  /* 0x0000000b18097221 */ /* 0x000fe20000000000 */
[--C-:B------:R-:W-:Y:S01]  /*3f00*/  FFMA R26, R26, UR35, -R41.reuse ;  /* 0x000000231a1a7c23 */ /* 0x100fe20008000829 */
[----:B------:R-:W2:Y:S01]  /*3f10*/  MUFU.EX2 R8, R49 ;  /* 0x0000003100087308 */ /* 0x000ea20000000800 */
[----:B---3--:R-:W-:Y:S01]  /*3f20*/  @!P3 FMUL R14, R14, R14 ;  /* 0x0000000e0e0eb220 */ /* 0x008fe20000400000 */
[--C-:B------:R-:W-:Y:S01]  /*3f30*/  FFMA R30, R30, UR35, -R41.reuse ;  /* 0x000000231e1e7c23 */ /* 0x100fe20008000829 */
[--C-:B------:R-:W-:Y:S01]  /*3f40*/  FFMA R27, R27, UR35, -R41.reuse ;  /* 0x000000231b1b7c23 */ /* 0x100fe20008000829 */
[----:B------:R-:W-:Y:S01]  /*3f50*/  FSETP.GEU.AND P3, PT, R26, -126, PT ;  /* 0xc2fc00001a00780b */ /* 0x000fe20003f6e000 */
[--C-:B------:R-:W-:Y:S01]  /*3f60*/  FFMA R31, R31, UR35, -R41.reuse ;  /* 0x000000231f1f7c23 */ /* 0x100fe20008000829 */
[--C-:B------:R-:W-:Y:S01]  /*3f70*/  FFMA R34, R34, UR35, -R41.reuse ;  /* 0x0000002322227c23 */ /* 0x100fe20008000829 */
[----:B------:R-:W-:Y:S01]  /*3f80*/  @!P6 FMUL R52, R52, 0.5 ;  /* 0x3f0000003434e820 */ /* 0x000fe20000400000 */
[--C-:B------:R-:W-:Y:S01]  /*3f90*/  FFMA R35, R35, UR35, -R41.reuse ;  /* 0x0000002323237c23 */ /* 0x100fe20008000829 */
[----:B------:R-:W-:Y:S01]  /*3fa0*/  @!P5 FMUL R53, R53, 0.5 ;  /* 0x3f0000003535d820 */ /* 0x000fe20000400000 */
[----:B-1----:R-:W-:Y:S01]  /*3fb0*/  @!P2 FMUL R15, R15, R15 ;  /* 0x0000000f0f0fa220 */ /* 0x002fe20000400000 */
[----:B------:R-:W-:Y:S01]  /*3fc0*/  FSETP.GEU.AND P2, PT, R27, -126, PT ;  /* 0xc2fc00001b00780b */ /* 0x000fe20003f4e000 */
[----:B------:R-:W1:Y:S01]  /*3fd0*/  MUFU.EX2 R21, R52 ;  /* 0x0000003400157308 */ /* 0x000e620000000800 */
[--C-:B------:R-:W-:Y:S01]  /*3fe0*/  FFMA R54, R54, UR35, -R41.reuse ;  /* 0x0000002336367c23 */ /* 0x100fe20008000829 */
[----:B------:R-:W-:Y:S01]  /*3ff0*/  FFMA R55, R55, UR35, -R41 ;  /* 0x0000002337377c23 */ /* 0x000fe20008000829 */
[----:B------:R-:W-:Y:S01]  /*4000*/  FMUL R114, R40, UR35 ;  /* 0x0000002328727c20 */ /* 0x000fe20008400000 */
[----:B------:R-:W-:Y:S01]  /*4010*/  F2FP.BF16.F32.PACK_AB R24, R25, R24 ;  /* 0x000000181918723e */ /* 0x000fe200000010ff */
[----:B------:R-:W-:Y:S01]  /*4020*/  @!P3 FMUL R26, R26, 0.5 ;  /* 0x3f0000001a1ab820 */ /* 0x000fe20000400000 */
[----:B--2---:R-:W-:Y:S01]  /*4030*/  @!P4 FMUL R8, R8, R8 ;  /* 0x000000080808c220 */ /* 0x004fe20000400000 */
[----:B------:R-:W-:Y:S01]  /*4040*/  FSETP.GEU.AND P4, PT, R30, -126, PT ;  /* 0xc2fc00001e00780b */ /* 0x000fe20003f8e000 */
[----:B------:R-:W2:Y:S04]  /*4050*/  MUFU.EX2 R20, R53 ;  /* 0x0000003500147308 */ /* 0x000ea80000000800 */
[----:B------:R-:W-:-:S04]  /*4060*/  @!P2 FMUL R27, R27, 0.5 ;  /* 0x3f0000001b1ba820 */ /* 0x000fc80000400000 */
[----:B------:R3:W4:Y:S01]  /*4070*/  MUFU.EX2 R44, R26 ;  /* 0x0000001a002c7308 */ /* 0x0007220000000800 */
[----:B-1----:R-:W-:Y:S01]  /*4080*/  @!P6 FMUL R21, R21, R21 ;  /* 0x000000151515e220 */ /* 0x002fe20000400000 */
[----:B------:R-:W-:Y:S02]  /*4090*/  FSETP.GEU.AND P6, PT, R31, -126, PT ;  /* 0xc2fc00001f00780b */ /* 0x000fe40003fce000 */
[----:B------:R-:W-:-:S04]  /*40a0*/  @!P4 FMUL R30, R30, 0.5 ;  /* 0x3f0000001e1ec820 */ /* 0x000fc80000400000 */
[----:B------:R1:W5:Y:S01]  /*40b0*/  MUFU.EX2 R48, R30 ;  /* 0x0000001e00307308 */ /* 0x0003620000000800 */
[----:B--2---:R-:W-:Y:S01]  /*40c0*/  @!P5 FMUL R20, R20, R20 ;  /* 0x000000141414d220 */ /* 0x004fe20000400000 */
[----:B------:R-:W-:Y:S01]  /*40d0*/  FSETP.GEU.AND P5, PT, R34, -126, PT ;  /* 0xc2fc00002200780b */ /* 0x000fe20003fae000 */
[----:B---3--:R-:W-:-:S04]  /*40e0*/  FFMA R26, R38, UR35, -R41 ;  /* 0x00000023261a7c23 */ /* 0x008fc80008000829 */
[----:B------:R-:W-:Y:S01]  /*40f0*/  @!P6 FMUL R31, R31, 0.5 ;  /* 0x3f0000001f1fe820 */ /* 0x000fe20000400000 */
[----:B------:R2:W3:Y:S01]  /*4100*/  MUFU.EX2 R45, R27 ;  /* 0x0000001b002d7308 */ /* 0x0004e20000000800 */
[----:B----4-:R-:W-:Y:S01]  /*4110*/  @!P3 FMUL R44, R44, R44 ;  /* 0x0000002c2c2cb220 */ /* 0x010fe20000400000 */
[----:B------:R-:W-:Y:S01]  /*4120*/  FSETP.GEU.AND P3, PT, R35, -126, PT ;  /* 0xc2fc00002300780b */ /* 0x000fe20003f6e000 */
[----:B-1----:R-:W-:-:S04]  /*4130*/  FFMA R30, R42, UR35, -R41 ;  /* 0x000000232a1e7c23 */ /* 0x002fc80008000829 */
[----:B------:R-:W-:Y:S01]  /*4140*/  @!P5 FMUL R34, R34, 0.5 ;  /* 0x3f0000002222d820 */ /* 0x000fe20000400000 */
[----:B------:R1:W4:Y:S01]  /*4150*/  MUFU.EX2 R49, R31 ;  /* 0x0000001f00317308 */ /* 0x0003220000000800 */
[----:B--2---:R-:W-:Y:S01]  /*4160*/  FFMA R27, R39, UR35, -R41 ;  /* 0x00000023271b7c23 */ /* 0x004fe20008000829 */
[----:B-----5:R-:W-:-:S04]  /*4170*/  @!P4 FMUL R48, R48, R48 ;  /* 0x000000303030c220 */ /* 0x020fc80000400000 */
[----:B------:R-:W-:Y:S01]  /*4180*/  FSETP.GEU.AND P4, PT, R27, -126, PT ;  /* 0xc2fc00001b00780b */ /* 0x000fe20003f8e000 */
[----:B------:R-:W-:Y:S01]  /*4190*/  @!P3 FMUL R35, R35, 0.5 ;  /* 0x3f0000002323b820 */ /* 0x000fe20000400000 */
[----:B------:R2:W5:Y:S01]  /*41a0*/  MUFU.EX2 R38, R34 ;  /* 0x0000002200267308 */ /* 0x0005620000000800 */
[----:B---3--:R-:W-:Y:S01]  /*41b0*/  @!P2 FMUL R45, R45, R45 ;  /* 0x0000002d2d2da220 */ /* 0x008fe20000400000 */
[----:B------:R-:W-:Y:S01]  /*41c0*/  FSETP.GEU.AND P2, PT, R26, -126, PT ;  /* 0xc2fc00001a00780b */ /* 0x000fe20003f4e000 */
[----:B-1----:R-:W-:-:S03]  /*41d0*/  FFMA R31, R43, UR35, -R41 ;  /* 0x000000232b1f7c23 */ /* 0x002fc60008000829 */
[----:B------:R-:W-:Y:S02]  /*41e0*/  F2FP.BF16.F32.PACK_AB R25, R45, R44 ;  /* 0x0000002c2d19723e */ /* 0x000fe400000010ff */
[----:B------:R-:W1:Y:S01]  /*41f0*/  MUFU.EX2 R39, R35 ;  /* 0x0000002300277308 */ /* 0x000e620000000800 */
[----:B--2---:R-:W-:Y:S01]  /*4200*/  FFMA R34, R46, UR35, -R41 ;  /* 0x000000232e227c23 */ /* 0x004fe20008000829 */
[----:B----4-:R-:W-:Y:S01]  /*4210*/  @!P6 FMUL R49, R49, R49 ;  /* 0x000000313131e220 */ /* 0x010fe20000400000 */
[----:B------:R-:W-:Y:S01]  /*4220*/  @!P4 FMUL R27, R27, 0.5 ;  /* 0x3f0000001b1bc820 */ /* 0x000fe20000400000 */
[----:B------:R-:W-:-:S03]  /*4230*/  FSETP.GEU.AND P6, PT, R30, -126, PT ;  /* 0xc2fc00001e00780b */ /* 0x000fc60003fce000 */
[----:B------:R-:W-:Y:S01]  /*4240*/  @!P2 FMUL R26, R26, 0.5 ;  /* 0x3f0000001a1aa820 */ /* 0x000fe20000400000 */
[----:B------:R2:W3:Y:S01]  /*4250*/  MUFU.EX2 R43, R27 ;  /* 0x0000001b002b7308 */ /* 0x0004e20000000800 */
[----:B-----5:R-:W-:Y:S01]  /*4260*/  @!P5 FMUL R38, R38, R38 ;  /* 0x000000262626d220 */ /* 0x020fe20000400000 */
[----:B------:R-:W-:-:S06]  /*4270*/  FSETP.GEU.AND P5, PT, R31, -126, PT ;  /* 0xc2fc00001f00780b */ /* 0x000fcc0003fae000 */
[----:B------:R4:W5:Y:S01]  /*4280*/  MUFU.EX2 R42, R26 ;  /* 0x0000001a002a7308 */ /* 0x0009620000000800 */
[----:B-1----:R-:W-:Y:S01]  /*4290*/  @!P3 FMUL R39, R39, R39 ;  /* 0x000000272727b220 */ /* 0x002fe20000400000 */
[----:B------:R-:W-:Y:S01]  /*42a0*/  FSETP.GEU.AND P3, PT, R34, -126, PT ;  /* 0xc2fc00002200780b */ /* 0x000fe20003f6e000 */
[----:B--2---:R-:W-:Y:S01]  /*42b0*/  FFMA R27, R50, UR35, -R41 ;  /* 0x00000023321b7c23 */ /* 0x004fe20008000829 */
[----:B------:R-:W-:-:S03]  /*42c0*/  @!P6 FMUL R30, R30, 0.5 ;  /* 0x3f0000001e1ee820 */ /* 0x000fc60000400000 */
[----:B------:R-:W-:Y:S01]  /*42d0*/  @!P5 FMUL R31, R31, 0.5 ;  /* 0x3f0000001f1fd820 */ /* 0x000fe20000400000 */
[----:B------:R1:W2:Y:S01]  /*42e0*/  MUFU.EX2 R53, R30 ;  /* 0x0000001e00357308 */ /* 0x0002a20000000800 */
[----:B----4-:R-:W-:Y:S01]  /*42f0*/  FFMA R26, R47, UR35, -R41 ;  /* 0x000000232f1a7c23 */ /* 0x010fe20008000829 */
[----:B---3--:R-:W-:Y:S01]  /*4300*/  @!P4 FMUL R43, R43, R43 ;  /* 0x0000002b2b2bc220 */ /* 0x008fe20000400000 */
[----:B------:R-:W-:-:S04]  /*4310*/  FSETP.GEU.AND P4, PT, R27, -126, PT ;  /* 0xc2fc00001b00780b */ /* 0x000fc80003f8e000 */
[----:B------:R-:W-:Y:S01]  /*4320*/  @!P3 FMUL R34, R34, 0.5 ;  /* 0x3f0000002222b820 */ /* 0x000fe20000400000 */
[----:B------:R3:W4:Y:S01]  /*4330*/  MUFU.EX2 R46, R31 ;  /* 0x0000001f002e7308 */ /* 0x0007220000000800 */
[----:B-----5:R-:W-:Y:S01]  /*4340*/  @!P2 FMUL R42, R42, R42 ;  /* 0x0000002a2a2aa220 */ /* 0x020fe20000400000 */
[----:B------:R-:W-:Y:S01]  /*4350*/  FSETP.GEU.AND P2, PT, R26, -126, PT ;  /* 0xc2fc00001a00780b */ /* 0x000fe20003f4e000 */
[----:B-1----:R-:W-:-:S05]  /*4360*/  FFMA R30, R51, UR35, -R41 ;  /* 0x00000023331e7c23 */ /* 0x002fca0008000829 */
[----:B------:R1:W5:Y:S01]  /*4370*/  MUFU.EX2 R47, R34 ;  /* 0x00000022002f7308 */ /* 0x0003620000000800 */
[----:B------:R-:W-:Y:S01]  /*4380*/  @!P4 FMUL R27, R27, 0.5 ;  /* 0x3f0000001b1bc820 */ /* 0x000fe20000400000 */
[----:B--2---:R-:W-:Y:S01]  /*4390*/  @!P6 FMUL R53, R53, R53 ;  /* 0x000000353535e220 */ /* 0x004fe20000400000 */
[----:B------:R-:W-:Y:S01]  /*43a0*/  FSETP.GEU.AND P6, PT, R30, -126, PT ;  /* 0xc2fc00001e00780b */ /* 0x000fe20003fce000 */
[----:B---3--:R-:W-:-:S03]  /*43b0*/  FADD R31, R36, R21 ;  /* 0x00000015241f7221 */ /* 0x008fc60000000000 */
[----:B------:R-:W-:Y:S01]  /*43c0*/  @!P2 FMUL R26, R26, 0.5 ;  /* 0x3f0000001a1aa820 */ /* 0x000fe20000400000 */
[----:B------:R2:W3:Y:S01]  /*43d0*/  MUFU.EX2 R51, R27 ;  /* 0x0000001b00337308 */ /* 0x0004e20000000800 */
[----:B----4-:R-:W-:Y:S01]  /*43e0*/  @!P5 FMUL R46, R46, R46 ;  /* 0x0000002e2e2ed220 */ /* 0x010fe20000400000 */
[----:B------:R-:W-:Y:S01]  /*43f0*/  FSETP.GEU.AND P5, PT, R54, -126, PT ;  /* 0xc2fc00003600780b */ /* 0x000fe20003fae000 */
[----:B-1----:R-:W-:-:S05]  /*4400*/  FADD R34, R37, R20 ;  /* 0x0000001425227221 */ /* 0x002fca0000000000 */
[----:B------:R1:W4:Y:S01]  /*4410*/  MUFU.EX2 R50, R26 ;  /* 0x0000001a00327308 */ /* 0x0003220000000800 */
[----:B-----5:R-:W-:Y:S01]  /*4420*/  @!P3 FMUL R47, R47, R47 ;  /* 0x0000002f2f2fb220 */ /* 0x020fe20000400000 */
[----:B------:R-:W-:Y:S01]  /*4430*/  FSETP.GEU.AND P3, PT, R55, -126, PT ;  /* 0xc2fc00003700780b */ /* 0x000fe20003f6e000 */
[----:B------:R-:W-:Y:S01]  /*4440*/  @!P6 FMUL R30, R30, 0.5 ;  /* 0x3f0000001e1ee820 */ /* 0x000fe20000400000 */
[----:B--2---:R-:W-:-:S03]  /*4450*/  FADD R27, R29, R14 ;  /* 0x0000000e1d1b7221 */ /* 0x004fc60000000000 */
[----:B------:R-:W-:Y:S01]  /*4460*/  @!P5 FMUL R54, R54, 0.5 ;  /* 0x3f0000003636d820 */ /* 0x000fe20000400000 */
[----:B------:R2:W5:Y:S01]  /*4470*/  MUFU.EX2 R52, R30 ;  /* 0x0000001e00347308 */ /* 0x0005620000000800 */
[----:B---3--:R-:W-:Y:S01]  /*4480*/  @!P4 FMUL R51, R51, R51 ;  /* 0x000000333333c220 */ /* 0x008fe20000400000 */
[----:B------:R-:W-:Y:S01]  /*4490*/  FSETP.GEU.AND P4, PT, R114, -126, PT ;  /* 0xc2fc00007200780b */ /* 0x000fe20003f8e000 */
[----:B-1----:R-:W-:Y:S01]  /*44a0*/  FADD R26, R33, R8 ;  /* 0x00000008211a7221 */ /* 0x002fe20000000000 */
[----:B------:R-:W-:Y:S01]  /*44b0*/  FADD R34, R27, R34 ;  /* 0x000000221b227221 */ /* 0x000fe20000000000 */
[----:B------:R-:W-:Y:S01]  /*44c0*/  FADD R27, R45, R46 ;  /* 0x0000002e2d1b7221 */ /* 0x000fe20000000000 */
[----:B------:R-:W-:Y:S01]  /*44d0*/  F2FP.BF16.F32.PACK_AB R45, R46, R53 ;  /* 0x000000352e2d723e */ /* 0x000fe200000010ff */
[----:B------:R-:W-:Y:S01]  /*44e0*/  @!P3 FMUL R55, R55, 0.5 ;  /* 0x3f0000003737b820 */ /* 0x000fe20000400000 */
[----:B------:R1:W3:Y:S01]  /*44f0*/  MUFU.EX2 R41, R54 ;  /* 0x0000003600297308 */ /* 0x0002e20000000800 */
[----:B----4-:R-:W-:Y:S01]  /*4500*/  @!P2 FMUL R50, R50, R50 ;  /* 0x000000323232a220 */ /* 0x010fe20000400000 */
[----:B------:R-:W-:Y:S01]  /*4510*/  FSETP.GEU.AND P2, PT, R10, -126, PT ;  /* 0xc2fc00000a00780b */ /* 0x000fe20003f4e000 */
[----:B------:R-:W-:Y:S01]  /*4520*/  FADD R35, R7, R26 ;  /* 0x0000001a07237221 */ /* 0x000fe20000000000 */
[----:B--2---:R-:W-:Y:S01]  /*4530*/  FADD R30, R32, R15 ;  /* 0x0000000f201e7221 */ /* 0x004fe20000000000 */
[----:B------:R-:W-:Y:S01]  /*4540*/  FADD R26, R28, R13 ;  /* 0x0000000d1c1a7221 */ /* 0x000fe20000000000 */
[----:B------:R-:W-:Y:S01]  /*4550*/  F2FP.BF16.F32.PACK_AB R46, R14, R13 ;  /* 0x0000000d0e2e723e */ /* 0x000fe200000010ff */
[----:B------:R-:W-:Y:S01]  /*4560*/  @!P4 FMUL R114, R114, 0.5 ;  /* 0x3f0000007272c820 */ /* 0x000fe20000400000 */
[----:B------:R2:W4:Y:S01]  /*4570*/  MUFU.EX2 R40, R55 ;  /* 0x0000003700287308 */ /* 0x0005220000000800 */
[----:B-----5:R-:W-:Y:S01]  /*4580*/  @!P6 FMUL R52, R52, R52 ;  /* 0x000000343434e220 */ /* 0x020fe20000400000 */
[----:B------:R-:W-:Y:S01]  /*4590*/  FADD R9, R9, R30 ;  /* 0x0000001e09097221 */ /* 0x000fe20000000000 */
[----:B------:R-:W-:Y:S01]  /*45a0*/  FADD R26, R26, R31 ;  /* 0x0000001f1a1a7221 */ /* 0x000fe20000000000 */
[----:B------:R-:W-:Y:S01]  /*45b0*/  FADD R31, R49, R50 ;  /* 0x00000032311f7221 */ /* 0x000fe20000000000 */
[----:B-1----:R-:W-:Y:S01]  /*45c0*/  FADD R54, R39, R52 ;  /* 0x0000003427367221 */ /* 0x002fe20000000000 */
[----:B------:R-:W-:Y:S01]  /*45d0*/  FADD R30, R48, R47 ;  /* 0x0000002f301e7221 */ /* 0x000fe20000000000 */
[----:B------:R-:W-:Y:S01]  /*45e0*/  @!P2 FMUL R10, R10, 0.5 ;  /* 0x3f0000000a0aa820 */ /* 0x000fe20000400000 */
[----:B------:R-:W1:Y:S01]  /*45f0*/  MUFU.EX2 R114, R114 ;  /* 0x0000007200727308 */ /* 0x000e620000000800 */
[----:B---3--:R-:W-:Y:S01]  /*4600*/  @!P5 FMUL R41, R41, R41 ;  /* 0x000000292929d220 */ /* 0x008fe20000400000 */
[----:B--2---:R-:W-:Y:S01]  /*4610*/  FADD R55, R38, R51 ;  /* 0x0000003326377221 */ /* 0x004fe20000000000 */
[----:B------:R-:W-:Y:S01]  /*4620*/  FADD R27, R27, R54 ;  /* 0x000000361b1b7221 */ /* 0x000fe20000000000 */
[----:B------:R-:W-:Y:S01]  /*4630*/  FADD R34, R35, R34 ;  /* 0x0000002223227221 */ /* 0x000fe20000000000 */
[----:B------:R-:W-:Y:S01]  /*4640*/  FADD R115, R42, R41 ;  /* 0x000000292a737221 */ /* 0x000fe20000000000 */
[----:B------:R-:W-:Y:S01]  /*4650*/  FADD R9, R9, R26 ;  /* 0x0000001a09097221 */ /* 0x000fe20000000000 */
[----:B------:R-:W-:Y:S01]  /*4660*/  F2FP.BF16.F32.PACK_AB R26, R29, R28 ;  /* 0x0000001c1d1a723e */ /* 0x000fe200000010ff */
[----:B------:R2:W3:Y:S01]  /*4670*/  MUFU.EX2 R7, R10 ;  /* 0x0000000a00077308 */ /* 0x0004e20000000800 */
[----:B----4-:R-:W-:Y:S01]  /*4680*/  @!P3 FMUL R40, R40, R40 ;  /* 0x000000282828b220 */ /* 0x010fe20000400000 */
[----:B------:R-:W-:Y:S01]  /*4690*/  FADD R115, R30, R115 ;  /* 0x000000731e737221 */ /* 0x000fe20000000000 */
[----:B------:R-:W-:Y:S01]  /*46a0*/  FADD R34, R9, R34 ;  /* 0x0000002209227221 */ /* 0x000fe20000000000 */
[----:B------:R-:W-:Y:S01]  /*46b0*/  SHF.L.U32 R9, R112, 0x1f, RZ ;  /* 0x0000001f70097819 */ /* 0x000fe200000006ff */
[----:B------:R-:W-:Y:S01]  /*46c0*/  FADD R116, R43, R40 ;  /* 0x000000282b747221 */ /* 0x000fe20000000000 */
[----:B------:R-:W-:-:S02]  /*46d0*/  F2FP.BF16.F32.PACK_AB R28, R33, R32 ;  /* 0x00000020211c723e */ /* 0x000fc400000010ff */
[----:B------:R-:W-:Y:S01]  /*46e0*/  F2FP.BF16.F32.PACK_AB R29, R39, R38 ;  /* 0x00000026271d723e */ /* 0x000fe200000010ff */
[----:B--2---:R-:W-:Y:S01]  /*46f0*/  FADD R10, R44, R53 ;  /* 0x000000352c0a7221 */ /* 0x004fe20000000000 */
[----:B------:R-:W-:Y:S01]  /*4700*/  FADD R116, R31, R116 ;  /* 0x000000741f747221 */ /* 0x000fe20000000000 */
[----:B-1----:R-:W-:Y:S01]  /*4710*/  @!P4 FMUL R114, R114, R114 ;  /* 0x000000727272c220 */ /* 0x002fe20000400000 */
[----:B------:R-:W-:Y:S01]  /*4720*/  F2FP.BF16.F32.PACK_AB R30, R37, R36 ;  /* 0x00000024251e723e */ /* 0x000fe200000010ff */
[----:B------:R-:W-:Y:S01]  /*4730*/  FADD R10, R10, R55 ;  /* 0x000000370a0a7221 */ /* 0x000fe20000000000 */
[----:B------:R-:W-:Y:S01]  /*4740*/  FADD R27, R27, R116 ;  /* 0x000000741b1b7221 */ /* 0x000fe20000000000 */
[-C--:B------:R-:W-:Y:S01]  /*4750*/  FMUL R106, R106, R114.reuse ;  /* 0x000000726a6a7220 */ /* 0x080fe20000400000 */
[-C--:B------:R-:W-:Y:S01]  /*4760*/  FMUL R107, R107, R114.reuse ;  /* 0x000000726b6b7220 */ /* 0x080fe20000400000 */
[----:B------:R-:W-:Y:S01]  /*4770*/  FADD R10, R10, R115 ;  /* 0x000000730a0a7221 */ /* 0x000fe20000000000 */
[----:B---3--:R-:W-:Y:S01]  /*4780*/  @!P2 FMUL R7, R7, R7 ;  /* 0x000000070707a220 */ /* 0x008fe20000400000 */
[----:B------:R1:W2:Y:S01]  /*4790*/  SYNCS.PHASECHK.TRANS64.TRYWAIT P2, [UR6+0x1aa00], R9 ;  /* 0x01aa0009ff0075a7 */ /* 0x0002a20008040146 */
[----:B------:R-:W-:Y:S01]  /*47a0*/  FMUL R110, R110, R114 ;  /* 0x000000726e6e7220 */ /* 0x000fe20000400000 */
[----:B------:R-:W-:Y:S01]  /*47b0*/  FADD R27, R10, R27 ;  /* 0x0000001b0a1b7221 */ /* 0x000fe20000000000 */
[----:B------:R-:W-:Y:S01]  /*47c0*/  FFMA R0, R7, R0, R34 ;  /* 0x0000000007007223 */ /* 0x000fe20000000022 */
[-C--:B------:R-:W-:Y:S01]  /*47d0*/  FMUL R104, R104, R7.reuse ;  /* 0x0000000768687220 */ /* 0x080fe20000400000 */
[----:B------:R-:W-:Y:S01]  /*47e0*/  FMUL R105, R105, R7 ;  /* 0x0000000769697220 */ /* 0x000fe20000400000 */
[----:B------:R-:W-:Y:S01]  /*47f0*/  FFMA R3, R114, R3, R27 ;  /* 0x0000000372037223 */ /* 0x000fe2000000001b */
[-C--:B------:R-:W-:Y:S01]  /*4800*/  FMUL R108, R108, R7.reuse ;  /* 0x000000076c6c7220 */ /* 0x080fe20000400000 */
        /* <DEDUP_REMOVED lines=24> */
[----:B------:R-:W-:Y:S01]  /*4990*/  FMUL R61, R61, R7 ;  /* 0x000000073d3d7220 */ /* 0x000fe20000400000 */
        /* <DEDUP_REMOVED lines=25> */
[----:B------:R-:W-:-:S02]  /*4b30*/  F2FP.BF16.F32.PACK_AB R27, R49, R48 ;  /* 0x00000030311b723e */ /* 0x000fc400000010ff */
[----:B------:R-:W-:Y:S02]  /*4b40*/  F2FP.BF16.F32.PACK_AB R31, R43, R42 ;  /* 0x0000002a2b1f723e */ /* 0x000fe400000010ff */
[----:B------:R-:W-:Y:S02]  /*4b50*/  F2FP.BF16.F32.PACK_AB R44, R12, R11 ;  /* 0x0000000b0c2c723e */ /* 0x000fe400000010ff */
[----:B------:R-:W-:Y:S02]  /*4b60*/  F2FP.BF16.F32.PACK_AB R47, R50, R47 ;  /* 0x0000002f322f723e */ /* 0x000fe400000010ff */
[----:B------:R-:W-:Y:S02]  /*4b70*/  F2FP.BF16.F32.PACK_AB R32, R8, R15 ;  /* 0x0000000f0820723e */ /* 0x000fe400000010ff */
[----:B------:R-:W-:Y:S02]  /*4b80*/  F2FP.BF16.F32.PACK_AB R33, R52, R51 ;  /* 0x000000333421723e */ /* 0x000fe400000010ff */
[----:B------:R-:W-:Y:S01]  /*4b90*/  F2FP.BF16.F32.PACK_AB R34, R20, R21 ;  /* 0x000000151422723e */ /* 0x000fe200000010ff */
[----:B-12---:R-:W-:Y:S06]  /*4ba0*/  @!P0 BRA `(.L_x_29) ;  /* 0x0000000000048947 */ /* 0x006fec0003800000 */
[----:B------:R-:W-:Y:S01]  /*4bb0*/  BPT.TRAP 0x1 ;  /* 0x000000040000795c */ /* 0x000fe20000300000 */
.L_x_29:
[----:B------:R-:W-:Y:S05]  /*4bc0*/  @P2 BRA `(.L_x_30) ;  /* 0x0000000000082947 */ /* 0x000fea0003800000 */
[----:B------:R-:W1:Y:S02]  /*4bd0*/  SYNCS.PHASECHK.TRANS64.TRYWAIT P2, [UR6+0x1aa00], R9 ;  /* 0x01aa0009ff0075a7 */ /* 0x000e640008040146 */
[----:B-1----:R-:W-:Y:S05]  /*4be0*/  @!P2 BRA `(.L_x_31) ;  /* 0x0000004c00b8a947 */ /* 0x002fea0003800000 */
.L_x_30:
        /* <DEDUP_REMOVED lines=8> */
[----:B------:R-:W-:Y:S01]  /*4c70*/  HGMMA.64x16x16.F32.BF16 R104, R24, gdesc[UR4].tnspB, R104, gsb0 ;  /* 0x4020000418687df0 */ /* 0x000fe20008001868 */
[----:B------:R-:W-:Y:S01]  /*4c80*/  UMOV UR6, UR14 ;  /* 0x0000000e00067c82 */ /* 0x000fe20008000000 */
[----:B------:R-:W-:Y:S01]  /*4c90*/  UMOV UR7, 0xc0000010 ;  /* 0xc000001000077882 */ /* 0x000fe20000000000 */
[----:B------:R-:W-:-:S02]  /*4ca0*/  UIADD3 UR19, UR11, 0x200, URZ ;  /* 0x000002000b137890 */ /* 0x000fc4000fffe03f */
        /* <DEDUP_REMOVED lines=156> */
.L_x_32:
[----:B------:R-:W-:-:S04]  /*5670*/  ULEA UR6, UR34, UR38, 0x3 ;  /* 0x0000002622067291 */ /* 0x000fc8000f8e183f */
[----:B------:R-:W-:-:S04]  /*5680*/  UIADD3 UR6, UR6, 0x1aa28, URZ ;  /* 0x0001aa2806067890 */ /* 0x000fc8000fffe03f */
[----:B------:R-:W-:-:S09]  /*5690*/  UPRMT UR6, URZ, 0x654, UR6 ;  /* 0x000006543f067896 */ /* 0x000fd20008000006 */
[----:B------:R-:W-:Y:S01]  /*56a0*/  SYNCS.ARRIVE.TRANS64.RED.A1T0 RZ, [UR6], RZ ;  /* 0x000000ffffff79a7 */ /* 0x000fe20008100406 */
[----:B------:R-:W-:Y:S05]  /*56b0*/  @P1 BRA `(.L_x_33) ;  /* 0x0000000000041947 */ /* 0x000fea0003800000 */
[----:B------:R-:W-:Y:S01]  /*56c0*/  BPT.TRAP 0x1 ;  /* 0x000000040000795c */ /* 0x000fe20000300000 */
.L_x_33:
[----:B------:R-:W-:-:S04]  /*56d0*/  UIADD3 UR34, UR34, 0x1, URZ ;  /* 0x0000000122227890 */ /* 0x000fc8000fffe03f */
[----:B------:R-:W-:-:S04]  /*56e0*/  UISETP.NE.AND UP0, UPT, UR34, 0x5, UPT ;  /* 0x000000052200788c */ /* 0x000fc8000bf05270 */
[----:B------:R-:W-:Y:S01]  /*56f0*/  USEL UR34, UR34, URZ, UP0 ;  /* 0x0000003f22227287 */ /* 0x000fe20008000000 */
[----:B------:R-:W-:Y:S11]  /*5700*/  @!P0 BRA `(.L_x_34) ;  /* 0x0000000000048947 */ /* 0x000ff60003800000 */
[----:B------:R-:W-:Y:S01]  /*5710*/  BPT.TRAP 0x1 ;  /* 0x000000040000795c */ /* 0x000fe20000300000 */
.L_x_34:
[----:B------:R-:W-:-:S04]  /*5720*/  ULEA UR6, UR34, UR38, 0x3 ;  /* 0x0000002622067291 */ /* 0x000fc8000f8e183f */
[----:B------:R-:W-:-:S04]  /*5730*/  UIADD3 UR6, UR6, 0x1aa28, URZ ;  /* 0x0001aa2806067890 */ /* 0x000fc8000fffe03f */
[----:B------:R-:W-:-:S09]  /*5740*/  UPRMT UR6, URZ, 0x654, UR6 ;  /* 0x000006543f067896 */ /* 0x000fd20008000006 */
[----:B------:R-:W-:Y:S01]  /*5750*/  SYNCS.ARRIVE.TRANS64.RED.A1T0 RZ, [UR6], RZ ;  /* 0x000000ffffff79a7 */ /* 0x000fe20008100406 */
[----:B------:R-:W-:Y:S05]  /*5760*/  @P1 BRA `(.L_x_35) ;  /* 0x0000000000041947 */ /* 0x000fea0003800000 */
[----:B------:R-:W-:Y:S01]  /*5770*/  BPT.TRAP 0x1 ;  /* 0x000000040000795c */ /* 0x000fe20000300000 */
.L_x_35:
[----:B------:R-:W-:Y:S01]  /*5780*/  UIADD3 UR10, UR10, 0x1, URZ ;  /* 0x000000010a0a7890 */ /* 0x000fe2000fffe03f */
[C---:B------:R-:W-:Y:S01]  /*5790*/  ISETP.GT.AND P2, PT, R6.reuse, 0x2, PT ;  /* 0x000000020600780c */ /* 0x040fe20003f44270 */
[----:B------:R-:W-:Y:S01]  /*57a0*/  UIADD3 UR34, UR34, 0x1, URZ ;  /* 0x0000000122227890 */ /* 0x000fe2000fffe03f */
[----:B------:R-:W-:Y:S01]  /*57b0*/  IADD3 R6, R6, -0x1, RZ ;  /* 0xffffffff06067810 */ /* 0x000fe20007ffe0ff */
[----:B------:R-:W-:Y:S01]  /*57c0*/  UISETP.NE.AND UP1, UPT, UR10, 0x5, UPT ;  /* 0x000000050a00788c */ /* 0x000fe2000bf25270 */
[----:B------:R-:W-:Y:S01]  /*57d0*/  IMAD.MOV.U32 R7, RZ, RZ, R4 ;  /* 0x000000ffff077224 */ /* 0x000fe200078e0004 */
[----:B------:R-:W-:Y:S01]  /*57e0*/  UISETP.NE.AND UP0, UPT, UR34, 0x5, UPT ;  /* 0x000000052200788c */ /* 0x000fe2000bf05270 */
[----:B-1----:R-:W-:Y:S01]  /*57f0*/  MOV R9, R5 ;  /* 0x0000000500097202 */ /* 0x002fe20000000f00 */
[----:B------:R-:W-:Y:S02]  /*5800*/  USEL UR6, URZ, 0x1, UP1 ;  /* 0x000000013f067887 */ /* 0x000fe40008800000 */
[----:B------:R-:W-:-:S02]  /*5810*/  USEL UR34, UR34, URZ, UP0 ;  /* 0x0000003f22227287 */ /* 0x000fc40008000000 */
[----:B------:R-:W-:Y:S02]  /*5820*/  USEL UR58, UR10, URZ, UP1 ;  /* 0x0000003f0a3a7287 */ /* 0x000fe40008800000 */
[----:B------:R-:W-:Y:S01]  /*5830*/  LOP3.LUT R112, R112, UR6, RZ, 0x3c, !PT ;  /* 0x0000000670707c12 */ /* 0x000fe2000f8e3cff */
[----:B------:R-:W-:Y:S09]  /*5840*/  @P2 BRA `(.L_x_36) ;  /* 0xffffffdc00042947 */ /* 0x000ff2000383ffff */
.L_x_25:
[----:B------:R-:W-:-:S06]  /*5850*/  UISETP.NE.AND UP0, UPT, UR50, 0x3, UPT ;  /* 0x000000033200788c */ /* 0x000fcc000bf05270 */
[----:B------:R-:W-:-:S13]  /*5860*/  PLOP3.LUT P2, PT, PT, PT, UP0, 0x80, 0x0 ;  /* 0x000000000000781c */ /* 0x000fda0003f4f008 */
[----:B------:R-:W-:Y:S05]  /*5870*/  @!P2 BRA `(.L_x_37) ;  /* 0x000000000004a947 */ /* 0x000fea0003800000 */
[----:B------:R-:W-:Y:S01]  /*5880*/  BPT.TRAP 0x1 ;  /* 0x000000040000795c */ /* 0x000fe20000300000 */
.L_x_37:
[----:B------:R-:W-:Y:S02]  /*5890*/  UISETP.GT.U32.AND UP0, UPT, UR51, 0x1, UPT ;  /* 0x000000013300788c */ /* 0x000fe4000bf04070 */
[----:B------:R-:W-:-:S04]  /*58a0*/  ULEA UR4, UR36, UR38, 0x3 ;  /* 0x0000002624047291 */ /* 0x000fc8000f8e183f */
[----:B------:R-:W-:Y:S01]  /*58b0*/  UIADD3 UR4, UR4, 0x1aa60, URZ ;  /* 0x0001aa6004047890 */ /* 0x000fe2000fffe03f */
[----:B------:R-:W-:-:S03]  /*58c0*/  PLOP3.LUT P2, PT, PT, PT, UP0, 0x80, 0x0 ;  /* 0x000000000000781c */ /* 0x000fc60003f4f008 */
[----:B------:R-:W-:-:S09]  /*58d0*/  UPRMT UR4, URZ, 0x654, UR4 ;  /* 0x000006543f047896 */ /* 0x000fd20008000004 */
[----:B------:R-:W-:Y:S01]  /*58e0*/  SYNCS.ARRIVE.TRANS64.RED.A1T0 RZ, [UR4], RZ ;  /* 0x000000ffffff79a7 */ /* 0x000fe20008100404 */
[----:B------:R-:W-:Y:S05]  /*58f0*/  @P2 BRA `(.L_x_38) ;  /* 0x0000000000042947 */ /* 0x000fea0003800000 */
[----:B------:R-:W-:Y:S01]  /*5900*/  BPT.TRAP 0x1 ;  /* 0x000000040000795c */ /* 0x000fe20000300000 */
.L_x_38:
[----:B------:R-:W-:Y:S05]  /*5910*/  @!P0 BRA `(.L_x_39) ;  /* 0x0000000000048947 */ /* 0x000fea0003800000 */
[----:B------:R-:W-:Y:S01]  /*5920*/  BPT.TRAP 0x1 ;  /* 0x000000040000795c */ /* 0x000fe20000300000 */
.L_x_39:
[----:B------:R-:W-:-:S04]  /*5930*/  ULEA UR34, UR34, UR38, 0x3 ;  /* 0x0000002622227291 */ /* 0x000fc8000f8e183f */
[----:B------:R-:W-:-:S04]  /*5940*/  UIADD3 UR34, UR34, 0x1aa28, URZ ;  /* 0x0001aa2822227890 */ /* 0x000fc8000fffe03f */
[----:B------:R-:W-:-:S09]  /*5950*/  UPRMT UR34, URZ, 0x654, UR34 ;  /* 0x000006543f227896 */ /* 0x000fd20008000022 */
[----:B------:R-:W-:Y:S01]  /*5960*/  SYNCS.ARRIVE.TRANS64.RED.A1T0 RZ, [UR34], RZ ;  /* 0x000000ffffff79a7 */ /* 0x000fe20008100422 */
[----:B------:R-:W-:Y:S05]  /*5970*/  @P1 BRA `(.L_x_40) ;  /* 0x0000000000041947 */ /* 0x000fea0003800000 */
[----:B------:R-:W-:Y:S01]  /*5980*/  BPT.TRAP 0x1 ;  /* 0x000000040000795c */ /* 0x000fe20000300000 */
.L_x_40:
[----:B------:R-:W1:Y:S01]  /*5990*/  SHFL.BFLY PT, R7, R0, 0x1, 0x1f ;  /* 0x0c201f0000077f89 */ /* 0x000e6200000e0000 */
[----:B------:R-:W-:Y:S01]  /*59a0*/  BSSY B0, `(.L_x_41) ;  /* 0x0000023000007945 */ /* 0x000fe20003800000 */
[----:B------:R-:W-:Y:S01]  /*59b0*/  IMAD.MOV.U32 R9, RZ, RZ, 0x7f800000 ;  /* 0x7f800000ff097424 */ /* 0x000fe200078e00ff */
[----:B------:R-:W-:Y:S01]  /*59c0*/  MOV R10, 0x3f800000 ;  /* 0x3f800000000a7802 */ /* 0x000fe20000000f00 */
[----:B------:R-:W2:Y:S01]  /*59d0*/  SHFL.BFLY PT, R6, R3, 0x1, 0x1f ;  /* 0x0c201f0003067f89 */ /* 0x000ea200000e0000 */
[----:B------:R-:W-:Y:S01]  /*59e0*/  MOV R11, 0x7f800000 ;  /* 0x7f800000000b7802 */ /* 0x000fe20000000f00 */
[----:B-1----:R-:W-:Y:S01]  /*59f0*/  FADD R7, R7, R0 ;  /* 0x0000000007077221 */ /* 0x002fe20000000000 */
[----:B--2---:R-:W-:-:S04]  /*5a00*/  FADD R15, R6, R3 ;  /* 0x00000003060f7221 */ /* 0x004fc80000000000 */
[----:B------:R-:W1:Y:S01]  /*5a10*/  SHFL.BFLY PT, R8, R7, 0x2, 0x1f ;  /* 0x0c401f0007087f89 */ /* 0x000e6200000e0000 */
[----:B------:R-:W-:-:S03]  /*5a20*/  IMAD.MOV.U32 R6, RZ, RZ, 0x3f800000 ;  /* 0x3f800000ff067424 */ /* 0x000fc600078e00ff */
[----:B------:R-:W2:Y:S01]  /*5a30*/  SHFL.BFLY PT, R20, R15, 0x2, 0x1f ;  /* 0x0c401f000f147f89 */ /* 0x000ea200000e0000 */
[C---:B-1----:R-:W-:Y:S01]  /*5a40*/  FSETP.NE.AND P0, PT, R7.reuse, -R8, PT ;  /* 0x800000080700720b */ /* 0x042fe20003f05000 */
[----:B------:R-:W-:Y:S01]  /*5a50*/  FADD R3, R7, R8 ;  /* 0x0000000807037221 */ /* 0x000fe20000000000 */
[----:B--2---:R-:W-:-:S11]  /*5a60*/  FADD R8, R15, R20 ;  /* 0x000000140f087221 */ /* 0x004fd60000000000 */
[----:B------:R-:W-:Y:S05]  /*5a70*/  @!P0 BRA `(.L_x_42) ;  /* 0x0000000000548947 */ /* 0x000fea0003800000 */
[----:B------:R-:W-:Y:S01]  /*5a80*/  VIADD R0, R3, 0x1800000 ;  /* 0x0180000003007836 */ /* 0x000fe20000000000 */
[----:B------:R-:W-:Y:S04]  /*5a90*/  BSSY B1, `(.L_x_43) ;  /* 0x000000c000017945 */ /* 0x000fe80003800000 */
[----:B------:R-:W-:-:S04]  /*5aa0*/  LOP3.LUT R0, R0, 0x7f800000, RZ, 0xc0, !PT ;  /* 0x7f80000000007812 */ /* 0x000fc800078ec0ff */
[----:B------:R-:W-:-:S13]  /*5ab0*/  ISETP.GT.U32.AND P0, PT, R0, 0x1ffffff, PT ;  /* 0x01ffffff0000780c */ /* 0x000fda0003f04070 */
[----:B------:R-:W-:Y:S05]  /*5ac0*/  @P0 BRA `(.L_x_44) ;  /* 0x0000000000100947 */ /* 0x000fea0003800000 */
[----:B------:R-:W-:-:S07]  /*5ad0*/  MOV R14, 0x5af0 ;  /* 0x00005af0000e7802 */ /* 0x000fce0000000f00 */
[----:B------:R-:W-:Y:S05]  /*5ae0*/  CALL.REL.NOINC `($__internal_0_$__cuda_sm20_rcp_rn_f32_slowpath) ;  /* 0x0000004400087944 */ /* 0x000fea0003c00000 */
[----:B------:R-:W-:Y:S01]  /*5af0*/  MOV R6, R0 ;  /* 0x0000000000067202 */ /* 0x000fe20000000f00 */
[----:B------:R-:W-:Y:S06]  /*5b00*/  BRA `(.L_x_45) ;  /* 0x0000000000107947 */ /* 0x000fec0003800000 */
.L_x_44:
[----:B------:R-:W1:Y:S02]  /*5b10*/  MUFU.RCP R6, R3 ;  /* 0x0000000300067308 */ /* 0x000e640000001000 */
[----:B-1----:R-:W-:-:S04]  /*5b20*/  FFMA R0, R3, R6, -1 ;  /* 0xbf80000003007423 */ /* 0x002fc80000000006 */
[----:B------:R-:W-:-:S04]  /*5b30*/  FADD.FTZ R7, -R0, -RZ ;  /* 0x800000ff00077221 */ /* 0x000fc80000010100 */
[----:B------:R-:W-:-:S07]  /*5b40*/  FFMA R6, R6, R7, R6 ;  /* 0x0000000706067223 */ /* 0x000fce0000000006 */
.L_x_45:
[----:B------:R-:W-:Y:S05]  /*5b50*/  BSYNC B1 ;  /* 0x0000000000017941 */ /* 0x000fea0003800000 */
.L_x_43:
[----:B------:R-:W-:Y:S01]  /*5b60*/  FSETP.GEU.AND P0, PT, |R3|, 1.175494350822287508e-38, PT ;  /* 0x008000000300780b */ /* 0x000fe20003f0e200 */
[----:B------:R-:W-:-:S12]  /*5b70*/  ULDC UR4, c[0x0][0x600] ;  /* 0x0001800000047ab9 */ /* 0x000fd80000000800 */
[----:B------:R-:W-:-:S04]  /*5b80*/  @!P0 FMUL R3, R3, 16777216 ;  /* 0x4b80000003038820 */ /* 0x000fc80000400000 */
[----:B------:R-:W1:Y:S02]  /*5b90*/  MUFU.LG2 R0, R3 ;  /* 0x0000000300007308 */ /* 0x000e640000000c00 */
[----:B-1----:R-:W-:-:S04]  /*5ba0*/  @!P0 FADD R0, R0, -24 ;  /* 0xc1c0000000008421 */ /* 0x002fc80000000000 */
[----:B------:R-:W-:-:S04]  /*5bb0*/  FMUL R11, R0, 0.69314718246459960938 ;  /* 0x3f317218000b7820 */ /* 0x000fc80000400000 */
[----:B------:R-:W-:-:S07]  /*5bc0*/  FFMA R11, R4, UR4, R11 ;  /* 0x00000004040b7c23 */ /* 0x000fce000800000b */
.L_x_42:
[----:B------:R-:W-:Y:S05]  /*5bd0*/  BSYNC B0 ;  /* 0x0000000000007941 */ /* 0x000fea0003800000 */
.L_x_41:
[----:B------:R-:W-:Y:S01]  /*5be0*/  FSETP.NE.AND P0, PT, R15, -R20, PT ;  /* 0x800000140f00720b */ /* 0x000fe20003f05000 */
[----:B------:R-:W-:Y:S01]  /*5bf0*/  ULDC UR4, c[0x0][0x608] ;  /* 0x0001820000047ab9 */ /* 0x000fe20000000800 */
[----:B------:R-:W-:Y:S01]  /*5c00*/  BSSY B0, `(.L_x_46) ;  /* 0x0000035000007945 */ /* 0x000fe20003800000 */
[----:B------:R-:W-:-:S04]  /*5c10*/  FMUL R6, R6, UR4 ;  /* 0x0000000406067c20 */ /* 0x000fc80008400000 */
        /* <DEDUP_REMOVED lines=28> */
[----:B------:R-:W-:Y:S06]  /*5de0*/  @!P0 BRA `(.L_x_47) ;  /* 0x0000000000588947 */ /* 0x000fec0003800000 */
[----:B------:R-:W-:Y:S01]  /*5df0*/  VIADD R0, R8, 0x1800000 ;  /* 0x0180000008007836 */ /* 0x000fe20000000000 */
[----:B------:R-:W-:Y:S04]  /*5e00*/  BSSY B1, `(.L_x_48) ;  /* 0x000000d000017945 */ /* 0x000fe80003800000 */
[----:B------:R-:W-:-:S04]  /*5e10*/  LOP3.LUT R0, R0, 0x7f800000, RZ, 0xc0, !PT ;  /* 0x7f80000000007812 */ /* 0x000fc800078ec0ff */
[----:B------:R-:W-:-:S13]  /*5e20*/  ISETP.GT.U32.AND P0, PT, R0, 0x1ffffff, PT ;  /* 0x01ffffff0000780c */ /* 0x000fda0003f04070 */
[----:B------:R-:W-:Y:S05]  /*5e30*/  @P0 BRA `(.L_x_49) ;  /* 0x0000000000140947 */ /* 0x000fea0003800000 */
[----:B------:R-:W-:Y:S02]  /*5e40*/  MOV R3, R8 ;  /* 0x0000000800037202 */ /* 0x000fe40000000f00 */
[----:B------:R-:W-:-:S07]  /*5e50*/  MOV R14, 0x5e70 ;  /* 0x00005e70000e7802 */ /* 0x000fce0000000f00 */
[----:B------:R-:W-:Y:S05]  /*5e60*/  CALL.REL.NOINC `($__internal_0_$__cuda_sm20_rcp_rn_f32_slowpath) ;  /* 0x0000004000287944 */ /* 0x000fea0003c00000 */
[----:B------:R-:W-:Y:S01]  /*5e70*/  IMAD.MOV.U32 R10, RZ, RZ, R0 ;  /* 0x000000ffff0a7224 */ /* 0x000fe200078e0000 */
[----:B------:R-:W-:Y:S06]  /*5e80*/  BRA `(.L_x_50) ;  /* 0x0000000000107947 */ /* 0x000fec0003800000 */
.L_x_49:
[----:B------:R-:W1:Y:S02]  /*5e90*/  MUFU.RCP R3, R8 ;  /* 0x0000000800037308 */ /* 0x000e640000001000 */
[----:B-1----:R-:W-:-:S04]  /*5ea0*/  FFMA R0, R8, R3, -1 ;  /* 0xbf80000008007423 */ /* 0x002fc80000000003 */
[----:B------:R-:W-:-:S04]  /*5eb0*/  FADD.FTZ R0, -R0, -RZ ;  /* 0x800000ff00007221 */ /* 0x000fc80000010100 */
[----:B------:R-:W-:-:S07]  /*5ec0*/  FFMA R10, R3, R0, R3 ;  /* 0x00000000030a7223 */ /* 0x000fce0000000003 */
.L_x_50:
[----:B------:R-:W-:Y:S05]  /*5ed0*/  BSYNC B1 ;  /* 0x0000000000017941 */ /* 0x000fea0003800000 */
.L_x_48:
[----:B------:R-:W-:Y:S01]  /*5ee0*/  FSETP.GEU.AND P0, PT, |R8|, 1.175494350822287508e-38, PT ;  /* 0x008000000800780b */ /* 0x000fe20003f0e200 */
[----:B------:R-:W-:-:S12]  /*5ef0*/  ULDC UR4, c[0x0][0x600] ;  /* 0x0001800000047ab9 */ /* 0x000fd80000000800 */
[----:B------:R-:W-:-:S04]  /*5f00*/  @!P0 FMUL R8, R8, 16777216 ;  /* 0x4b80000008088820 */ /* 0x000fc80000400000 */
[----:B------:R-:W1:Y:S02]  /*5f10*/  MUFU.LG2 R0, R8 ;  /* 0x0000000800007308 */ /* 0x000e640000000c00 */
[----:B-1----:R-:W-:-:S04]  /*5f20*/  @!P0 FADD R0, R0, -24 ;  /* 0xc1c0000000008421 */ /* 0x002fc80000000000 */
[----:B------:R-:W-:-:S04]  /*5f30*/  FMUL R0, R0, 0.69314718246459960938 ;  /* 0x3f31721800007820 */ /* 0x000fc80000400000 */
[----:B------:R-:W-:-:S07]  /*5f40*/  FFMA R9, R5, UR4, R0 ;  /* 0x0000000405097c23 */ /* 0x000fce0008000000 */
.L_x_47:
[----:B------:R-:W-:Y:S05]  /*5f50*/  BSYNC B0 ;  /* 0x0000000000007941 */ /* 0x000fea0003800000 */
.L_x_46:
[----:B------:R-:W-:Y:S01]  /*5f60*/  SHF.L.U32 R0, R113, 0x1f, RZ ;  /* 0x0000001f71007819 */ /* 0x000fe200000006ff */
[----:B------:R-:W-:Y:S01]  /*5f70*/  UISETP.NE.AND UP0, UPT, UR53, 0x1, UPT ;  /* 0x000000013500788c */ /* 0x000fe2000bf05270 */
[----:B------:R-:W-:Y:S01]  /*5f80*/  LOP3.LUT P0, RZ, R2, 0x3, RZ, 0xc0, !PT ;  /* 0x0000000302ff7812 */ /* 0x000fe2000780c0ff */
[----:B------:R-:W-:Y:S01]  /*5f90*/  UISETP.NE.AND UP1, UPT, UR53, 0x2, UPT ;  /* 0x000000023500788c */ /* 0x000fe2000bf25270 */
[----:B------:R-:W1:Y:S01]  /*5fa0*/  SYNCS.PHASECHK.TRANS64.TRYWAIT P1, [UR46+0x8], R0 ;  /* 0x00000800ff0075a7 */ /* 0x000e62000802016e */
[----:B------:R-:W-:Y:S02]  /*5fb0*/  ULDC UR4, c[0x0][0x608] ;  /* 0x0001820000047ab9 */ /* 0x000fe40000000800 */
[----:B------:R-:W-:-:S04]  /*5fc0*/  FMUL R10, R10, UR4 ;  /* 0x000000040a0a7c20 */ /* 0x000fc80008400000 */
[-C--:B------:R-:W-:Y:S01]  /*5fd0*/  FMUL R106, R106, R10.reuse ;  /* 0x0000000a6a6a7220 */ /* 0x080fe20000400000 */
[----:B------:R-:W-:Y:S01]  /*5fe0*/  @!UP0 ULOP3.LUT UP2, URZ, UR36, 0x2, URZ, 0xc0, !UPT ;  /* 0x00000002243f8892 */ /* 0x000fe2000f84c03f */
[-C--:B------:R-:W-:Y:S01]  /*5ff0*/  FMUL R107, R107, R10.reuse ;  /* 0x0000000a6b6b7220 */ /* 0x080fe20000400000 */
[----:B------:R-:W-:Y:S01]  /*6000*/  @!UP0 ULOP3.LUT UR36, UR36, 0x1, URZ, 0xc0, !UPT ;  /* 0x0000000124248892 */ /* 0x000fe2000f8ec03f */
[-C--:B------:R-:W-:Y:S01]  /*6010*/  FMUL R110, R110, R10.reuse ;  /* 0x0000000a6e6e7220 */ /* 0x080fe20000400000 */
[----:B------:R-:W-:Y:S01]  /*6020*/  @!UP0 USEL UR4, URZ, 0x1, UP2 ;  /* 0x000000013f048887 */ /* 0x000fe20009000000 */
[-C--:B------:R-:W-:Y:S01]  /*6030*/  FMUL R111, R111, R10.reuse ;  /* 0x0000000a6f6f7220 */ /* 0x080fe20000400000 */
[----:B------:R-:W-:Y:S01]  /*6040*/  @!UP1 UIADD3 UR5, UR36, 0x1, URZ ;  /* 0x0000000124059890 */ /* 0x000fe2000fffe03f */
[-C--:B------:R-:W-:Y:S01]  /*6050*/  FMUL R98, R98, R10.reuse ;  /* 0x0000000a62627220 */ /* 0x080fe20000400000 */
[----:B------:R-:W-:Y:S01]  /*6060*/  @!UP0 ULOP3.LUT UR37, UR37, UR4, URZ, 0x3c, !UPT ;  /* 0x0000000425258292 */ /* 0x000fe2000f8e3c3f */
[-C--:B------:R-:W-:Y:S01]  /*6070*/  FMUL R99, R99, R10.reuse ;  /* 0x0000000a63637220 */ /* 0x080fe20000400000 */
[----:B------:R-:W-:Y:S01]  /*6080*/  @!UP1 UISETP.GT.U32.AND UP2, UPT, UR5, 0x1, UPT ;  /* 0x000000010500988c */ /* 0x000fe2000bf44070 */
[-C--:B------:R-:W-:Y:S01]  /*6090*/  FMUL R102, R102, R10.reuse ;  /* 0x0000000a66667220 */ /* 0x080fe20000400000 */
[----:B------:R-:W-:Y:S01]  /*60a0*/  @!UP1 ULOP3.LUT UR36, UR36, 0x1, URZ, 0xc, !UPT ;  /* 0x0000000124249892 */ /* 0x000fe2000f8e0c3f */
[-C--:B------:R-:W-:Y:S01]  /*60b0*/  FMUL R103, R103, R10.reuse ;  /* 0x0000000a67677220 */ /* 0x080fe20000400000 */
[----:B------:R-:W-:Y:S01]  /*60c0*/  @!UP1 USEL UR4, URZ, 0x1, !UP2 ;  /* 0x000000013f049887 */ /* 0x000fe2000d000000 */
[-C--:B------:R-:W-:Y:S01]  /*60d0*/  FMUL R27, R90, R10.reuse ;  /* 0x0000000a5a1b7220 */ /* 0x080fe20000400000 */
[-C--:B------:R-:W-:Y:S01]  /*60e0*/  FMUL R26, R91, R10.reuse ;  /* 0x0000000a5b1a7220 */ /* 0x080fe20000400000 */
[-C--:B------:R-:W-:Y:S01]  /*60f0*/  FMUL R31, R94, R10.reuse ;  /* 0x0000000a5e1f7220 */ /* 0x080fe20000400000 */
[----:B------:R-:W-:Y:S01]  /*6100*/  @!UP1 ULOP3.LUT UR37, UR37, UR4, URZ, 0x3c, !UPT ;  /* 0x0000000425259292 */ /* 0x000fe2000f8e3c3f */
[-C--:B------:R-:W-:Y:S01]  /*6110*/  FMUL R30, R95, R10.reuse ;  /* 0x0000000a5f1e7220 */ /* 0x080fe20000400000 */
[-C--:B------:R-:W-:Y:S01]  /*6120*/  FMUL R35, R82, R10.reuse ;  /* 0x0000000a52237220 */ /* 0x080fe20000400000 */
[-C--:B------:R-:W-:Y:S01]  /*6130*/  FMUL R34, R83, R10.reuse ;  /* 0x0000000a53227220 */ /* 0x080fe20000400000 */
[-C--:B------:R-:W-:Y:S01]  /*6140*/  FMUL R39, R86, R10.reuse ;  /* 0x0000000a56277220 */ /* 0x080fe20000400000 */
[----:B------:R-:W-:Y:S01]  /*6150*/  FMUL R38, R87, R10 ;  /* 0x0000000a57267220 */ /* 0x000fe20000400000 */
[----:B-1----:R-:W-:Y:S06]  /*6160*/  @!P1 BRA `(.L_x_51) ;  /* 0x0000003800709947 */ /* 0x002fec0003800000 */
.L_x_125:
[----:B------:R-:W-:Y:S01]  /*6170*/  USHF.L.U32 UR42, UR42, 0x6, URZ ;  /* 0x000000062a2a7899 */ /* 0x000fe2000800063f */
[----:B------:R-:W-:Y:S04]  /*6180*/  BSSY B0, `(.L_x_52) ;  /* 0x0000012000007945 */ /* 0x000fe80003800000 */
[----:B------:R-:W-:Y:S07]  /*6190*/  @P0 BRA `(.L_x_53) ;  /* 0x0000000000400947 */ /* 0x000fee0003800000 */
[----:B------:R-:W-:Y:S01]  /*61a0*/  ULDC.64 UR4, c[0x0][0x688] ;  /* 0x0001a20000047ab9 */ /* 0x000fe20000000a00 */
[----:B------:R-:W-:Y:S01]  /*61b0*/  IADD3 R5, R16, UR42, RZ ;  /* 0x0000002a10057c10 */ /* 0x000fe2000fffe0ff */
[----:B------:R-:W-:-:S04]  /*61c0*/  UIMAD UR4, UR43, UR4, UR42 ;  /* 0x000000042b0472a4 */ /* 0x000fc8000f8e022a */
[----:B------:R-:W-:Y:S01]  /*61d0*/  UIMAD UR4, UR44, UR5, UR4 ;  /* 0x000000052c0472a4 */ /* 0x000fe2000f8e0204 */
[C---:B------:R-:W-:Y:S02]  /*61e0*/  VIADD R4, R5.reuse, 0x8 ;  /* 0x0000000805047836 */ /* 0x040fe40000000000 */
[----:B------:R-:W-:Y:S02]  /*61f0*/  ULDC UR5, c[0x0][0x288] ;  /* 0x0000a20000057ab9 */ /* 0x000fe40000000800 */
[----:B------:R-:W-:Y:S02]  /*6200*/  ISETP.GE.U32.AND P0, PT, R5, UR5, PT ;  /* 0x0000000505007c0c */ /* 0x000fe4000bf06070 */
[----:B-1----:R-:W-:Y:S02]  /*6210*/  IADD3 R0, P2, R16, UR4, RZ ;  /* 0x0000000410007c10 */ /* 0x002fe4000ff5e0ff */
[----:B------:R-:W-:Y:S02]  /*6220*/  MOV R3, UR4 ;  /* 0x0000000400037c02 */ /* 0x000fe40008000f00 */
[----:B------:R-:W-:Y:S01]  /*6230*/  ISETP.GE.U32.AND P1, PT, R4, UR5, PT ;  /* 0x0000000504007c0c */ /* 0x000fe2000bf26070 */
[----:B------:R-:W-:Y:S01]  /*6240*/  ULDC.64 UR4, c[0x0][0x680] ;  /* 0x0001a00000047ab9 */ /* 0x000fe20000000a00 */
[----:B------:R-:W-:-:S02]  /*6250*/  LEA.HI.X.SX32 R3, R3, RZ, 0x1, P2 ;  /* 0x000000ff03037211 */ /* 0x000fc400010f0eff */
[----:B------:R-:W-:-:S04]  /*6260*/  LEA R4, P2, R0, UR4, 0x2 ;  /* 0x0000000400047c11 */ /* 0x000fc8000f8410ff */
[----:B------:R-:W-:-:S05]  /*6270*/  LEA.HI.X R5, R0, UR5, R3, 0x2, P2 ;  /* 0x0000000500057c11 */ /* 0x000fca00090f1403 */
[----:B------:R2:W-:Y:S04]  /*6280*/  @!P0 STG.E desc[UR56][R4.64], R11 ;  /* 0x0000000b04008986 */ /* 0x0005e8000c101938 */
[----:B------:R2:W-:Y:S02]  /*6290*/  @!P1 STG.E desc[UR56][R4.64+0x20], R9 ;  /* 0x0000200904009986 */ /* 0x0005e4000c101938 */
.L_x_53:
[----:B------:R-:W-:Y:S05]  /*62a0*/  BSYNC B0 ;  /* 0x0000000000007941 */ /* 0x000fea0003800000 */
.L_x_52:
[----:B------:R-:W-:Y:S01]  /*62b0*/  ULDC.64 UR4, c[0x0][0x730] ;  /* 0x0001cc0000047ab9 */ /* 0x000fe20000000a00 */
[-C--:B------:R-:W-:Y:S01]  /*62c0*/  FMUL R51, R66, R10.reuse ;  /* 0x0000000a42337220 */ /* 0x080fe20000400000 */
[----:B------:R-:W-:Y:S01]  /*62d0*/  ISETP.NE.U32.AND P0, PT, RZ, UR4, PT ;  /* 0x00000004ff007c0c */ /* 0x000fe2000bf05070 */
[-C--:B------:R-:W-:Y:S01]  /*62e0*/  FMUL R61, R58, R10.reuse ;  /* 0x0000000a3a3d7220 */ /* 0x080fe20000400000 */
[-C--:B------:R-:W-:Y:S01]  /*62f0*/  FMUL R66, R62, R10.reuse ;  /* 0x0000000a3e427220 */ /* 0x080fe20000400000 */
[-C--:B------:R-:W-:Y:S01]  /*6300*/  FMUL R43, R74, R10.reuse ;  /* 0x0000000a4a2b7220 */ /* 0x080fe20000400000 */
[----:B------:R-:W-:Y:S01]  /*6310*/  ISETP.NE.AND.EX P0, PT, RZ, UR5, PT, P0 ;  /* 0x00000005ff007c0c */ /* 0x000fe2000bf05300 */
[-C--:B------:R-:W-:Y:S01]  /*6320*/  FMUL R42, R75, R10.reuse ;  /* 0x0000000a4b2a7220 */ /* 0x080fe20000400000 */
[-C--:B------:R-:W-:Y:S01]  /*6330*/  FMUL R47, R78, R10.reuse ;  /* 0x0000000a4e2f7220 */ /* 0x080fe20000400000 */
[-C--:B------:R-:W-:Y:S01]  /*6340*/  FMUL R46, R79, R10.reuse ;  /* 0x0000000a4f2e7220 */ /* 0x080fe20000400000 */
[-C--:B------:R-:W-:Y:S01]  /*6350*/  FMUL R50, R67, R10.reuse ;  /* 0x0000000a43327220 */ /* 0x080fe20000400000 */
[-C--:B------:R-:W-:Y:S01]  /*6360*/  FMUL R55, R70, R10.reuse ;  /* 0x0000000a46377220 */ /* 0x080fe20000400000 */
[-C--:B------:R-:W-:Y:S01]  /*6370*/  FMUL R54, R71, R10.reuse ;  /* 0x0000000a47367220 */ /* 0x080fe20000400000 */
[-C--:B------:R-:W-:Y:S01]  /*6380*/  FMUL R58, R59, R10.reuse ;  /* 0x0000000a3b3a7220 */ /* 0x080fe20000400000 */
[----:B------:R-:W-:-:S05]  /*6390*/  FMUL R62, R63, R10 ;  /* 0x0000000a3f3e7220 */ /* 0x000fca0000400000 */
[----:B------:R-:W-:Y:S05]  /*63a0*/  @P0 BRA `(.L_x_54) ;  /* 0x0000000000240947 */ /* 0x000fea0003800000 */
[----:B------:R-:W-:Y:S02]  /*63b0*/  ULDC.64 UR4, c[0x0][0x728] ;  /* 0x0001ca0000047ab9 */ /* 0x000fe40000000a00 */
[----:B------:R-:W-:-:S04]  /*63c0*/  ISETP.NE.U32.AND P0, PT, RZ, UR4, PT ;  /* 0x00000004ff007c0c */ /* 0x000fc8000bf05070 */
[----:B------:R-:W-:-:S13]  /*63d0*/  ISETP.NE.AND.EX P0, PT, RZ, UR5, PT, P0 ;  /* 0x00000005ff007c0c */ /* 0x000fda000bf05300 */
[----:B------:R-:W-:Y:S05]  /*63e0*/  @!P0 BRA `(.L_x_55) ;  /* 0x00000000000c8947 */ /* 0x000fea0003800000 */
[----:B--2---:R-:W2:Y:S02]  /*63f0*/  LDC.64 R4, c[0x0][0x728] ;  /* 0x0001ca00ff047b82 */ /* 0x004ea40000000a00 */
[----:B--2---:R3:W5:Y:S01]  /*6400*/  LDG.E R23, desc[UR56][R4.64] ;  /* 0x0000003804177981 */ /* 0x004762000c1e1900 */
[----:B------:R-:W-:Y:S05]  /*6410*/  BRA `(.L_x_54) ;  /* 0x0000000000087947 */ /* 0x000fea0003800000 */
.L_x_55:
[----:B------:R-:W-:Y:S02]  /*6420*/  ULDC UR4, c[0x0][0x720] ;  /* 0x0001c80000047ab9 */ /* 0x000fe40000000800 */
[----:B------:R-:W-:-:S07]  /*6430*/  IMAD.U32 R23, RZ, RZ, UR4 ;  /* 0x00000004ff177e24 */ /* 0x000fce000f8e00ff */
.L_x_54:
[----:B-1----:R-:W-:-:S04]  /*6440*/  MOV R0, RZ ;  /* 0x000000ff00007202 */ /* 0x002fc80000000f00 */
[----:B------:R-:W-:-:S13]  /*6450*/  LOP3.LUT P0, RZ, R0, 0x9f, RZ, 0xc0, !PT ;  /* 0x0000009f00ff7812 */ /* 0x000fda000780c0ff */
[----:B------:R-:W-:Y:S05]  /*6460*/  @!P0 BRA `(.L_x_56) ;  /* 0x0000000000408947 */ /* 0x000fea0003800000 */
[----:B------:R-:W-:Y:S01]  /*6470*/  MOV R0, 0x0 ;  /* 0x0000000000007802 */ /* 0x000fe20000000f00 */
[----:B------:R-:W-:Y:S01]  /*6480*/  ULDC.64 UR4, c[0x4][0x70] ;  /* 0x01001c0000047ab9 */ /* 0x000fe20000000a00 */
[----:B------:R-:W-:Y:S01]  /*6490*/  ULDC.64 UR6, c[0x4][0x8] ;  /* 0x0100020000067ab9 */ /* 0x000fe20000000a00 */
[----:B--23--:R-:W-:Y:S01]  /*64a0*/  MOV R4, UR4 ;  /* 0x0000000400047c02 */ /* 0x00cfe20008000f00 */
[----:B------:R1:W2:Y:S01]  /*64b0*/  LDC.64 R14, c[0x4][R0] ;  /* 0x01000000000e7b82 */ /* 0x0002a20000000a00 */
[----:B------:R-:W-:Y:S01]  /*64c0*/  IMAD.U32 R5, RZ, RZ, UR5 ;  /* 0x00000005ff057e24 */ /* 0x000fe2000f8e00ff */
[----:B------:R-:W-:Y:S01]  /*64d0*/  ULDC.64 UR4, c[0x4][0x78] ;  /* 0x01001e0000047ab9 */ /* 0x000fe20000000a00 */
[----:B------:R-:W-:Y:S01]  /*64e0*/  MOV R10, UR6 ;  /* 0x00000006000a7c02 */ /* 0x000fe20008000f00 */
[----:B------:R-:W-:Y:S01]  /*64f0*/  IMAD.U32 R7, RZ, RZ, UR5 ;  /* 0x00000005ff077e24 */ /* 0x000fe2000f8e00ff */
[----:B------:R-:W-:Y:S01]  /*6500*/  MOV R6, UR4 ;  /* 0x0000000400067c02 */ /* 0x000fe20008000f00 */
[----:B------:R-:W-:Y:S01]  /*6510*/  IMAD.U32 R11, RZ, RZ, UR7 ;  /* 0x00000007ff0b7e24 */ /* 0x000fe2000f8e00ff */
[----:B------:R-:W-:Y:S01]  /*6520*/  MOV R8, 0x70 ;  /* 0x0000007000087802 */ /* 0x000fe20000000f00 */
[----:B------:R-:W-:Y:S01]  /*6530*/  IMAD.MOV.U32 R12, RZ, RZ, 0x1 ;  /* 0x00000001ff0c7424 */ /* 0x000fe200078e00ff */
[----:B-1----:R-:W-:-:S07]  /*6540*/  MOV R13, RZ ;  /* 0x000000ff000d7202 */ /* 0x002fce0000000f00 */
[----:B------:R-:W-:-:S07]  /*6550*/  LEPC R20, `(.L_x_56) ;  /* 0x000000001014794e */ /* 0x000fce0000000000 */
[----:B--2--5:R-:W-:Y:S05]  /*6560*/  CALL.ABS.NOINC R14 ;  /* 0x000000000e007343 */ /* 0x024fea0003c00000 */
.L_x_56:
[----:B------:R-:W-:Y:S01]  /*6570*/  LOP3.LUT P0, RZ, R18, 0x90, RZ, 0xc0, !PT ;  /* 0x0000009012ff7812 */ /* 0x000fe2000780c0ff */
[----:B------:R-:W-:-:S12]  /*6580*/  BSSY B6, `(.L_x_57) ;  /* 0x0000012000067945 */ /* 0x000fd80003800000 */
[----:B------:R-:W-:Y:S05]  /*6590*/  @!P0 BRA `(.L_x_58) ;  /* 0x0000000000408947 */ /* 0x000fea0003800000 */
[----:B------:R-:W-:Y:S01]  /*65a0*/  MOV R0, 0x0 ;  /* 0x0000000000007802 */ /* 0x000fe20000000f00 */
[----:B------:R-:W-:Y:S01]  /*65b0*/  ULDC.64 UR4, c[0x4][0x70] ;  /* 0x01001c0000047ab9 */ /* 0x000fe20000000a00 */
[----:B------:R-:W-:Y:S01]  /*65c0*/  ULDC.64 UR6, c[0x4][0x78] ;  /* 0x01001e0000067ab9 */ /* 0x000fe20000000a00 */
[----:B--23--:R-:W-:Y:S01]  /*65d0*/  IMAD.U32 R4, RZ, RZ, UR4 ;  /* 0x00000004ff047e24 */ /* 0x00cfe2000f8e00ff */
[----:B------:R1:W2:Y:S01]  /*65e0*/  LDC.64 R14, c[0x4][R0] ;  /* 0x01000000000e7b82 */ /* 0x0002a20000000a00 */
[----:B------:R-:W-:Y:S01]  /*65f0*/  MOV R5, UR5 ;  /* 0x0000000500057c02 */ /* 0x000fe20008000f00 */
[----:B------:R-:W-:Y:S01]  /*6600*/  ULDC.64 UR4, c[0x4][0x10] ;  /* 0x0100040000047ab9 */ /* 0x000fe20000000a00 */
[----:B------:R-:W-:Y:S01]  /*6610*/  IMAD.U32 R6, RZ, RZ, UR6 ;  /* 0x00000006ff067e24 */ /* 0x000fe2000f8e00ff */
[----:B------:R-:W-:Y:S01]  /*6620*/  MOV R7, UR7 ;  /* 0x0000000700077c02 */ /* 0x000fe20008000f00 */
[----:B------:R-:W-:Y:S01]  /*6630*/  IMAD.U32 R10, RZ, RZ, UR4 ;  /* 0x00000004ff0a7e24 */ /* 0x000fe2000f8e00ff */
[----:B------:R-:W-:Y:S01]  /*6640*/  MOV R11, UR5 ;  /* 0x00000005000b7c02 */ /* 0x000fe20008000f00 */
[----:B------:R-:W-:Y:S01]  /*6650*/  IMAD.MOV.U32 R8, RZ, RZ, 0x70 ;  /* 0x00000070ff087424 */ /* 0x000fe200078e00ff */
[----:B------:R-:W-:Y:S01]  /*6660*/  MOV R12, 0x1 ;  /* 0x00000001000c7802 */ /* 0x000fe20000000f00 */
[----:B-1----:R-:W-:-:S07]  /*6670*/  IMAD.MOV.U32 R13, RZ, RZ, RZ ;  /* 0x000000ffff0d7224 */ /* 0x002fce00078e00ff */
[----:B------:R-:W-:-:S07]  /*6680*/  LEPC R20, `(.L_x_58) ;  /* 0x000000001014794e */ /* 0x000fce0000000000 */
[----:B--2--5:R-:W-:Y:S05]  /*6690*/  CALL.ABS.NOINC R14 ;  /* 0x000000000e007343 */ /* 0x024fea0003c00000 */
.L_x_58:
[----:B------:R-:W-:Y:S05]  /*66a0*/  BSYNC B6 ;  /* 0x0000000000067941 */ /* 0x000fea0003800000 */
.L_x_57:
[----:B------:R-:W-:Y:S02]  /*66b0*/  ULDC.64 UR4, c[0x0][0x730] ;  /* 0x0001cc0000047ab9 */ /* 0x000fe40000000a00 */
[----:B------:R-:W-:Y:S01]  /*66c0*/  ISETP.NE.U32.AND P0, PT, RZ, UR4, PT ;  /* 0x00000004ff007c0c */ /* 0x000fe2000bf05070 */
[----:B------:R-:W-:-:S03]  /*66d0*/  ULDC UR4, c[0x0][0x720] ;  /* 0x0001c80000047ab9 */ /* 0x000fc60000000800 */
[----:B------:R-:W-:-:S04]  /*66e0*/  ISETP.NE.AND.EX P0, PT, RZ, UR5, PT, P0 ;  /* 0x00000005ff007c0c */ /* 0x000fc8000bf05300 */
[----:B-----5:R-:W-:Y:S02]  /*66f0*/  FSEL R63, R23, UR4, !P0 ;  /* 0x00000004173f7c08 */ /* 0x020fe4000c000000 */
[----:B------:R-:W-:-:S03]  /*6700*/  ISETP.GT.U32.AND P0, PT, R19, 0x3e, PT ;  /* 0x0000003e1300780c */ /* 0x000fc60003f04070 */
[-C--:B------:R-:W-:Y:S01]  /*6710*/  FMUL R6, R108, R63.reuse ;  /* 0x0000003f6c067220 */ /* 0x080fe20000400000 */
[-C--:B------:R-:W-:Y:S01]  /*6720*/  FMUL R7, R109, R63.reuse ;  /* 0x0000003f6d077220 */ /* 0x080fe20000400000 */
[-C--:B--23--:R-:W-:Y:S01]  /*6730*/  FMUL R4, R104, R63.reuse ;  /* 0x0000003f68047220 */ /* 0x08cfe20000400000 */
        /* <DEDUP_REMOVED lines=52> */
[----:B------:R-:W-:Y:S01]  /*6a80*/  F2FP.BF16.F32.PACK_AB R6, R7, R6 ;  /* 0x000000060706723e */ /* 0x000fe200000010ff */
[----:B------:R-:W-:Y:S01]  /*6a90*/  FMUL R63, R66, R63 ;  /* 0x0000003f423f7220 */ /* 0x000fe20000400000 */
[----:B------:R-:W-:-:S02]  /*6aa0*/  F2FP.BF16.F32.PACK_AB R4, R3, R4 ;  /* 0x000000040304723e */ /* 0x000fc400000010ff */
[----:B------:R-:W-:Y:S02]  /*6ab0*/  F2FP.BF16.F32.PACK_AB R5, R0, R5 ;  /* 0x000000050005723e */ /* 0x000fe400000010ff */
[----:B------:R-:W-:Y:S01]  /*6ac0*/  F2FP.BF16.F32.PACK_AB R7, R9, R8 ;  /* 0x000000080907723e */ /* 0x000fe200000010ff */
[----:B------:R-:W-:Y:S06]  /*6ad0*/  @P0 BRA `(.L_x_59) ;  /* 0x0000000000040947 */ /* 0x000fec0003800000 */
[----:B------:R-:W-:-:S04]  /*6ae0*/  DEPBAR.LE SB0, 0x1 ;  /* 0x000080400000791a */ /* 0x000fc80000000000 */
.L_x_59:
[----:B------:R-:W-:Y:S05]  /*6af0*/  WARPSYNC.ALL ;  /* 0x0000000000007948 */ /* 0x000fea0003800000 */
[----:B------:R-:W-:Y:S01]  /*6b00*/  BAR.SYNC.DEFER_BLOCKING 0x1, 0x80 ;  /* 0x0042000000007b1d */ /* 0x000fe20000010000 */
[----:B------:R-:W-:Y:S02]  /*6b10*/  F2FP.BF16.F32.PACK_AB R8, R10, R11 ;  /* 0x0000000b0a08723e */ /* 0x000fe400000010ff */
[----:B------:R-:W-:Y:S02]  /*6b20*/  F2FP.BF16.F32.PACK_AB R9, R12, R13 ;  /* 0x0000000d0c09723e */ /* 0x000fe400000010ff */
[----:B------:R-:W-:Y:S01]  /*6b30*/  F2FP.BF16.F32.PACK_AB R10, R14, R15 ;  /* 0x0000000f0e0a723e */ /* 0x000fe200000010ff */
[----:B------:R-:W-:Y:S01]  /*6b40*/  BSSY B0, `(.L_x_60) ;  /* 0x0000014000007945 */ /* 0x000fe20003800000 */
[----:B------:R-:W-:Y:S01]  /*6b50*/  F2FP.BF16.F32.PACK_AB R11, R20, R21 ;  /* 0x00000015140b723e */ /* 0x000fe200000010ff */
[----:B------:R1:W-:Y:S01]  /*6b60*/  STSM.16.M88.4 [R22], R4 ;  /* 0x0000000416007844 */ /* 0x0003e20000000200 */
[----:B------:R-:W-:Y:S01]  /*6b70*/  @!PT LDS RZ, [RZ] ;  /* 0x00000000fffff984 */ /* 0x000fe20000000800 */
[----:B------:R-:W-:Y:S01]  /*6b80*/  @!PT LDS RZ, [RZ] ;  /* 0x00000000fffff984 */ /* 0x000fe20000000800 */
[----:B------:R-:W-:Y:S01]  /*6b90*/  @!PT LDS RZ, [RZ] ;  /* 0x00000000fffff984 */ /* 0x000fe20000000800 */
[----:B------:R-:W-:Y:S01]  /*6ba0*/  @!PT LDS RZ, [RZ] ;  /* 0x00000000fffff984 */ /* 0x000fe20000000800 */
[----:B------:R2:W-:Y:S06]  /*6bb0*/  MEMBAR.ALL.CTA ;  /* 0x0000000000007992 */ /* 0x0005ec0000008000 */
[----:B--2---:R-:W2:Y:S02]  /*6bc0*/  FENCE.VIEW.ASYNC.S ;  /* 0x00000000000073c6 */ /* 0x004ea40000000000 */
[----:B--2---:R-:W-:Y:S06]  /*6bd0*/  BAR.SYNC.DEFER_BLOCKING 0x1, 0x80 ;  /* 0x0042000000007b1d */ /* 0x004fec0000010000 */
[----:B------:R-:W-:Y:S05]  /*6be0*/  @P0 BRA `(.L_x_61) ;  /* 0x0000000000240947 */ /* 0x000fea0003800000 */
[----:B------:R-:W-:Y:S01]  /*6bf0*/  UIADD3 UR4, UR39, 0x17700, URZ ;  /* 0x0001770027047890 */ /* 0x000fe2000fffe03f */
[----:B------:R-:W-:-:S05]  /*6c00*/  UMOV UR41, URZ ;  /* 0x0000003f00297c82 */ /* 0x000fca0008000000 */
[----:B------:R-:W-:Y:S01]  /*6c10*/  MOV R18, UR4 ;  /* 0x0000000400127c02 */ /* 0x000fe20008000f00 */
[----:B------:R-:W-:-:S03]  /*6c20*/  UIADD3 UR4, UP0, UR54, 0x670, URZ ;  /* 0x0000067036047890 */ /* 0x000fc6000ff1e03f */
[----:B------:R-:W-:Y:S01]  /*6c30*/  R2UR UR40, R18 ;  /* 0x00000000122872ca */ /* 0x000fe200000e0000 */
[----:B------:R-:W-:-:S12]  /*6c40*/  UIADD3.X UR5, URZ, UR55, URZ, UP0, !UPT ;  /* 0x000000373f057290 */ /* 0x000fd800087fe43f */
[----:B------:R2:W-:Y:S01]  /*6c50*/  UTMASTG.4D [UR40], [UR4] ;  /* 0x00000028040073b5 */ /* 0x0005e20008018000 */
[----:B------:R0:W-:Y:S01]  /*6c60*/  UTMACMDFLUSH ;  /* 0x00000000000079b7 */ /* 0x0001e20000000000 */
[----:B--2---:R-:W-:-:S04]  /*6c70*/  DEPBAR.LE SB0, 0x1 ;  /* 0x000080400000791a */ /* 0x004fc80000000000 */
.L_x_61:
[----:B------:R-:W-:Y:S05]  /*6c80*/  BSYNC B0 ;  /* 0x0000000000007941 */ /* 0x000fea0003800000 */
.L_x_60:
[----:B------:R-:W-:Y:S01]  /*6c90*/  BAR.SYNC.DEFER_BLOCKING 0x1, 0x80 ;  /* 0x0042000000007b1d */ /* 0x000fe20000010000 */
[----:B------:R-:W-:Y:S02]  /*6ca0*/  F2FP.BF16.F32.PACK_AB R24, R24, R25 ;  /* 0x000000191818723e */ /* 0x000fe400000010ff */
[----:B------:R-:W-:Y:S02]  /*6cb0*/  F2FP.BF16.F32.PACK_AB R25, R26, R27 ;  /* 0x0000001b1a19723e */ /* 0x000fe400000010ff */
[----:B------:R-:W-:Y:S01]  /*6cc0*/  F2FP.BF16.F32.PACK_AB R26, R28, R29 ;  /* 0x0000001d1c1a723e */ /* 0x000fe200000010ff */
[----:B------:R-:W-:Y:S01]  /*6cd0*/  BSSY B0, `(.L_x_62) ;  /* 0x0000012000007945 */ /* 0x000fe20003800000 */
[----:B------:R-:W-:Y:S01]  /*6ce0*/  F2FP.BF16.F32.PACK_AB R27, R30, R31 ;  /* 0x0000001f1e1b723e */ /* 0x000fe200000010ff */
[----:B------:R2:W-:Y:S01]  /*6cf0*/  STSM.16.M88.4 [R22+0x800], R8 ;  /* 0x0008000816007844 */ /* 0x0005e20000000200 */
[----:B------:R-:W-:Y:S01]  /*6d00*/  @!PT LDS RZ, [RZ] ;  /* 0x00000000fffff984 */ /* 0x000fe20000000800 */
[----:B------:R-:W-:Y:S01]  /*6d10*/  @!PT LDS RZ, [RZ] ;  /* 0x00000000fffff984 */ /* 0x000fe20000000800 */
[----:B------:R-:W-:Y:S01]  /*6d20*/  @!PT LDS RZ, [RZ] ;  /* 0x00000000fffff984 */ /* 0x000fe20000000800 */
[----:B------:R-:W-:Y:S01]  /*6d30*/  @!PT LDS RZ, [RZ] ;  /* 0x00000000fffff984 */ /* 0x000fe20000000800 */
[----:B------:R3:W-:Y:S06]  /*6d40*/  MEMBAR.ALL.CTA ;  /* 0x0000000000007992 */ /* 0x0007ec0000008000 */
[----:B---3--:R-:W3:Y:S02]  /*6d50*/  FENCE.VIEW.ASYNC.S ;  /* 0x00000000000073c6 */ /* 0x008ee40000000000 */
[----:B---3--:R-:W-:Y:S06]  /*6d60*/  BAR.SYNC.DEFER_BLOCKING 0x1, 0x80 ;  /* 0x0042000000007b1d */ /* 0x008fec0000010000 */
[----:B------:R-:W-:Y:S05]  /*6d70*/  @P0 BRA `(.L_x_63) ;  /* 0x00000000001c0947 */ /* 0x000fea0003800000 */
[----:B------:R-:W-:Y:S02]  /*6d80*/  UIADD3 UR4, UP0, UR54, 0x670, URZ ;  /* 0x0000067036047890 */ /* 0x000fe4000ff1e03f */
[----:B------:R-:W-:Y:S02]  /*6d90*/  UIADD3 UR40, UR39, 0x17f00, URZ ;  /* 0x00017f0027287890 */ /* 0x000fe4000fffe03f */
[----:B------:R-:W-:Y:S01]  /*6da0*/  UIADD3.X UR5, URZ, UR55, URZ, UP0, !UPT ;  /* 0x000000373f057290 */ /* 0x000fe200087fe43f */
[----:B------:R-:W-:-:S08]  /*6db0*/  UMOV UR41, 0x10 ;  /* 0x0000001000297882 */ /* 0x000fd00000000000 */
[----:B------:R3:W-:Y:S01]  /*6dc0*/  UTMASTG.4D [UR40], [UR4] ;  /* 0x00000028040073b5 */ /* 0x0007e20008018000 */
[----:B------:R0:W-:Y:S01]  /*6dd0*/  UTMACMDFLUSH ;  /* 0x00000000000079b7 */ /* 0x0001e20000000000 */
[----:B---3--:R-:W-:-:S04]  /*6de0*/  DEPBAR.LE SB0, 0x1 ;  /* 0x000080400000791a */ /* 0x008fc80000000000 */
.L_x_63:
[----:B------:R-:W-:Y:S05]  /*6df0*/  BSYNC B0 ;  /* 0x0000000000007941 */ /* 0x000fea0003800000 */
.L_x_62:
        /* <DEDUP_REMOVED lines=12> */
[----:B----4-:R-:W4:Y:S02]  /*6ec0*/  FENCE.VIEW.ASYNC.S ;  /* 0x00000000000073c6 */ /* 0x010f240000000000 */
[----:B----4-:R-:W-:Y:S06]  /*6ed0*/  BAR.SYNC.DEFER_BLOCKING 0x1, 0x80 ;  /* 0x0042000000007b1d */ /* 0x010fec0000010000 */
[----:B------:R-:W-:Y:S05]  /*6ee0*/  @P0 BRA `(.L_x_65) ;  /* 0x0000000000240947 */ /* 0x000fea0003800000 */
[----:B------:R-:W-:Y:S01]  /*6ef0*/  UIADD3 UR4, UR39, 0x17700, URZ ;  /* 0x0001770027047890 */ /* 0x000fe2000fffe03f */
[----:B------:R-:W-:-:S05]  /*6f00*/  UMOV UR41, 0x20 ;  /* 0x0000002000297882 */ /* 0x000fca0000000000 */
[----:B------:R-:W-:Y:S01]  /*6f10*/  IMAD.U32 R18, RZ, RZ, UR4 ;  /* 0x00000004ff127e24 */ /* 0x000fe2000f8e00ff */
[----:B------:R-:W-:-:S04]  /*6f20*/  UIADD3 UR4, UP0, UR54, 0x670, URZ ;  /* 0x0000067036047890 */ /* 0x000fc8000ff1e03f */
[----:B------:R-:W-:Y:S01]  /*6f30*/  R2UR UR40, R18 ;  /* 0x00000000122872ca */ /* 0x000fe200000e0000 */
[----:B------:R-:W-:-:S12]  /*6f40*/  UIADD3.X UR5, URZ, UR55, URZ, UP0, !UPT ;  /* 0x000000373f057290 */ /* 0x000fd800087fe43f */
[----:B------:R4:W-:Y:S01]  /*6f50*/  UTMASTG.4D [UR40], [UR4] ;  /* 0x00000028040073b5 */ /* 0x0009e20008018000 */
[----:B------:R0:W-:Y:S01]  /*6f60*/  UTMACMDFLUSH ;  /* 0x00000000000079b7 */ /* 0x0001e20000000000 */
[----:B----4-:R-:W-:-:S04]  /*6f70*/  DEPBAR.LE SB0, 0x1 ;  /* 0x000080400000791a */ /* 0x010fc80000000000 */
.L_x_65:
[----:B------:R-:W-:Y:S05]  /*6f80*/  BSYNC B0 ;  /* 0x0000000000007941 */ /* 0x000fea0003800000 */
.L_x_64:
        /* <DEDUP_REMOVED lines=12> */
[----:B-----5:R-:W5:Y:S02]  /*7050*/  FENCE.VIEW.ASYNC.S ;  /* 0x00000000000073c6 */ /* 0x020f640000000000 */
[----:B-----5:R-:W-:Y:S06]  /*7060*/  BAR.SYNC.DEFER_BLOCKING 0x1, 0x80 ;  /* 0x0042000000007b1d */ /* 0x020fec0000010000 */
[----:B------:R-:W-:Y:S05]  /*7070*/  @P0 BRA `(.L_x_67) ;  /* 0x00000000001c0947 */ /* 0x000fea0003800000 */
[----:B------:R-:W-:Y:S02]  /*7080*/  UIADD3 UR4, UP0, UR54, 0x670, URZ ;  /* 0x0000067036047890 */ /* 0x000fe4000ff1e03f */
[----:B------:R-:W-:Y:S02]  /*7090*/  UIADD3 UR40, UR39, 0x17f00, URZ ;  /* 0x00017f0027287890 */ /* 0x000fe4000fffe03f */
[----:B------:R-:W-:Y:S01]  /*70a0*/  UIADD3.X UR5, URZ, UR55, URZ, UP0, !UPT ;  /* 0x000000373f057290 */ /* 0x000fe200087fe43f */
[----:B------:R-:W-:-:S08]  /*70b0*/  UMOV UR41, 0x30 ;  /* 0x0000003000297882 */ /* 0x000fd00000000000 */
[----:B------:R1:W-:Y:S01]  /*70c0*/  UTMASTG.4D [UR40], [UR4] ;  /* 0x00000028040073b5 */ /* 0x0003e20008018000 */
[----:B------:R0:W-:Y:S01]  /*70d0*/  UTMACMDFLUSH ;  /* 0x00000000000079b7 */ /* 0x0001e20000000000 */
[----:B-1----:R-:W-:-:S04]  /*70e0*/  DEPBAR.LE SB0, 0x1 ;  /* 0x000080400000791a */ /* 0x002fc80000000000 */
.L_x_67:
[----:B------:R-:W-:Y:S05]  /*70f0*/  BSYNC B0 ;  /* 0x0000000000007941 */ /* 0x000fea0003800000 */
.L_x_66:
        /* <DEDUP_REMOVED lines=15> */
[----:B------:R-:W-:Y:S01]  /*71f0*/  UIADD3 UR4, UR39, 0x17700, URZ ;  /* 0x0001770027047890 */ /* 0x000fe2000fffe03f */
[----:B------:R-:W-:-:S05]  /*7200*/  UMOV UR41, 0x40 ;  /* 0x0000004000297882 */ /* 0x000fca0000000000 */
[----:B------:R-:W-:Y:S01]  /*7210*/  MOV R18, UR4 ;  /* 0x0000000400127c02 */ /* 0x000fe20008000f00 */
[----:B------:R-:W-:-:S03]  /*7220*/  UIADD3 UR4, UP0, UR54, 0x670, URZ ;  /* 0x0000067036047890 */ /* 0x000fc6000ff1e03f */
[----:B------:R-:W-:Y:S01]  /*7230*/  R2UR UR40, R18 ;  /* 0x00000000122872ca */ /* 0x000fe200000e0000 */
[----:B------:R-:W-:-:S12]  /*7240*/  UIADD3.X UR5, URZ, UR55, URZ, UP0, !UPT ;  /* 0x000000373f057290 */ /* 0x000fd800087fe43f */
[----:B------:R1:W-:Y:S01]  /*7250*/  UTMASTG.4D [UR40], [UR4] ;  /* 0x00000028040073b5 */ /* 0x0003e20008018000 */
[----:B------:R0:W-:Y:S01]  /*7260*/  UTMACMDFLUSH ;  /* 0x00000000000079b7 */ /* 0x0001e20000000000 */
[----:B-1----:R-:W-:-:S04]  /*7270*/  DEPBAR.LE SB0, 0x1 ;  /* 0x000080400000791a */ /* 0x002fc80000000000 */
.L_x_69:
[----:B------:R-:W-:Y:S05]  /*7280*/  BSYNC B0 ;  /* 0x0000000000007941 */ /* 0x000fea0003800000 */
.L_x_68:
        /* <DEDUP_REMOVED lines=22> */
.L_x_71:
[----:B------:R-:W-:Y:S05]  /*73f0*/  BSYNC B0 ;  /* 0x0000000000007941 */ /* 0x000fea0003800000 */
.L_x_70:
[----:B------:R-:W-:Y:S06]  /*7400*/  BAR.SYNC.DEFER_BLOCKING 0x1, 0x80 ;  /* 0x0042000000007b1d */ /* 0x000fec0000010000 */
[----:B------:R-:W-:Y:S01]  /*7410*/  BSSY B0, `(.L_x_72) ;  /* 0x0000012000007945 */ /* 0x000fe20003800000 */
        /* <DEDUP_REMOVED lines=11> */
[----:B------:R-:W-:Y:S01]  /*74d0*/  IMAD.U32 R18, RZ, RZ, UR4 ;  /* 0x00000004ff127e24 */ /* 0x000fe2000f8e00ff */
[----:B------:R-:W-:-:S04]  /*74e0*/  UIADD3 UR4, UP0, UR54, 0x670, URZ ;  /* 0x0000067036047890 */ /* 0x000fc8000ff1e03f */
[----:B------:R-:W-:Y:S01]  /*74f0*/  R2UR UR40, R18 ;  /* 0x00000000122872ca */ /* 0x000fe200000e0000 */
[----:B------:R-:W-:-:S12]  /*7500*/  UIADD3.X UR5, URZ, UR55, URZ, UP0, !UPT ;  /* 0x000000373f057290 */ /* 0x000fd800087fe43f */
[----:B------:R1:W-:Y:S02]  /*7510*/  UTMASTG.4D [UR40], [UR4] ;  /* 0x00000028040073b5 */ /* 0x0003e40008018000 */
[----:B-1----:R0:W-:Y:S02]  /*7520*/  UTMACMDFLUSH ;  /* 0x00000000000079b7 */ /* 0x0021e40000000000 */
.L_x_73:
[----:B------:R-:W-:Y:S05]  /*7530*/  BSYNC B0 ;  /* 0x0000000000007941 */ /* 0x000fea0003800000 */
.L_x_72:
[----:B------:R-:W-:Y:S01]  /*7540*/  ULDC UR4, c[0x0][0xc] ;  /* 0x0000030000047ab9 */ /* 0x000fe20000000800 */
[----:B------:R-:W-:Y:S01]  /*7550*/  MOV R0, UR45 ;  /* 0x0000002d00007c02 */ /* 0x000fe20008000f00 */
[----:B------:R-:W-:Y:S01]  /*7560*/  VIADD R17, R17, UR4 ;  /* 0x0000000411117c36 */ /* 0x000fe20008000000 */
[----:B------:R-:W-:Y:S01]  /*7570*/  ULDC UR4, c[0x0][0xa00] ;  /* 0x0002800000047ab9 */ /* 0x000fe20000000800 */
[----:B------:R-:W-:-:S04]  /*7580*/  DEPBAR.LE SB0, 0x0 ;  /* 0x000080000000791a */ /* 0x000fc80000000000 */
[----:B------:R-:W-:Y:S01]  /*7590*/  ISETP.GE.AND P0, PT, R17, UR4, PT ;  /* 0x0000000411007c0c */ /* 0x000fe2000bf06270 */
[----:B------:R1:W-:Y:S01]  /*75a0*/  SYNCS.ARRIVE.TRANS64.A1T0 RZ, [R0+UR48], RZ ;  /* 0x000000ff00ff79a7 */ /* 0x0003e20008100030 */
[----:B------:R-:W-:-:S11]  /*75b0*/  LOP3.LUT R113, R113, 0x1, RZ, 0x3c, !PT ;  /* 0x0000000171717812 */ /* 0x000fd600078e3cff */
[----:B-1----:R-:W-:Y:S05]  /*75c0*/  @!P0 BRA `(.L_x_74) ;  /* 0xffffff9800188947 */ /* 0x002fea000383ffff */
[----:B------:R-:W-:Y:S05]  /*75d0*/  EXIT ;  /* 0x000000000000794d */ /* 0x000fea0003800000 */
.L_x_6:
[----:B------:R-:W-:-:S08]  /*75e0*/  NOP ;  /* 0x0000000000007918 */ /* 0x000fd00000000000 */
[----:B------:R-:W2:-:S00]  /*75f0*/  USETMAXREG.DEALLOC.CTAPOOL 0x18 ;  /* 0x00000018000079c8 */ /* 0x000e8000080e0500 */
[----:B------:R-:W-:-:S13]  /*7600*/  PLOP3.LUT P3, PT, PT, PT, UP0, 0x80, 0x0 ;  /* 0x000000000000781c */ /* 0x000fda0003f6f008 */
[----:B--2---:R-:W-:Y:S05]  /*7610*/  @!P3 BRA `(.L_x_75) ;  /* 0x0000000c0034b947 */ /* 0x004fea0003800000 */
[----:B------:R-:W-:-:S13]  /*7620*/  PLOP3.LUT P2, PT, PT, PT, UP1, 0x80, 0x0 ;  /* 0x000000000000781c */ /* 0x000fda0003f4f018 */
[----:B-1----:R-:W-:Y:S05]  /*7630*/  @P2 EXIT ;  /* 0x000000000000294d */ /* 0x002fea0003800000 */
[----:B------:R-:W-:Y:S02]  /*7640*/  ULDC UR4, c[0x0][0xa00] ;  /* 0x0002800000047ab9 */ /* 0x000fe40000000800 */
[----:B------:R-:W-:-:S13]  /*7650*/  ISETP.GE.AND P2, PT, R17, UR4, PT ;  /* 0x0000000411007c0c */ /* 0x000fda000bf46270 */
[----:B------:R-:W-:Y:S05]  /*7660*/  @P2 EXIT ;  /* 0x000000000000294d */ /* 0x000fea0003800000 */
[----:B------:R-:W-:Y:S01]  /*7670*/  LOP3.LUT P2, RZ, R2, 0x1f, RZ, 0xc0, !PT ;  /* 0x0000001f02ff7812 */ /* 0x000fe2000784c0ff */
[----:B------:R-:W-:Y:S01]  /*7680*/  BSSY B0, `(.L_x_76) ;  /* 0x00000c5000007945 */ /* 0x000fe20003800000 */
[----:B------:R-:W-:Y:S01]  /*7690*/  MOV R4, 0x1 ;  /* 0x0000000100047802 */ /* 0x000fe20000000f00 */
[----:B------:R-:W-:Y:S01]  /*76a0*/  IMAD.MOV.U32 R0, RZ, RZ, RZ ;  /* 0x000000ffff007224 */ /* 0x000fe200078e00ff */
[----:B------:R-:W-:Y:S01]  /*76b0*/  PLOP3.LUT P0, PT, P2, P0, PT, 0x2a, 0x0 ;  /* 0x000000000000781c */ /* 0x000fe20001700572 */
[----:B------:R-:W-:Y:S01]  /*76c0*/  ULOP3.LUT UR24, UR51, 0x2, URZ, 0xfc, !UPT ;  /* 0x0000000233187892 */ /* 0x000fe2000f8efc3f */
[----:B------:R-:W-:Y:S01]  /*76d0*/  MOV R5, 0x1 ;  /* 0x0000000100057802 */ /* 0x000fe20000000f00 */
[----:B------:R-:W-:Y:S01]  /*76e0*/  ULDC UR25, c[0x0][0xc] ;  /* 0x0000030000197ab9 */ /* 0x000fe20000000800 */
[----:B------:R-:W-:Y:S01]  /*76f0*/  ULDC.64 UR22, c[0x0][0x198] ;  /* 0x0000660000167ab9 */ /* 0x000fe20000000a00 */
[----:B------:R-:W-:-:S08]  /*7700*/  ULDC UR26, c[0x0][0xa00] ;  /* 0x00028000001a7ab9 */ /* 0x000fd00000000800 */
.L_x_91:
[----:B------:R-:W1:Y:S01]  /*7710*/  LDC R6, c[0x0][0xa04] ;  /* 0x00028100ff067b82 */ /* 0x000e620000000800 */
[----:B------:R-:W-:Y:S01]  /*7720*/  IMAD.MOV.U32 R7, RZ, RZ, R17 ;  /* 0x000000ffff077224 */ /* 0x000fe200078e0011 */
[----:B------:R-:W-:-:S06]  /*7730*/  UMOV UR4, 0xffffffff ;  /* 0xffffffff00047882 */ /* 0x000fcc0000000000 */
[----:B------:R-:W2:Y:S08]  /*7740*/  LDC R10, c[0x0][0xa10] ;  /* 0x00028400ff0a7b82 */ /* 0x000eb00000000800 */
[----:B------:R-:W3:Y:S01]  /*7750*/  LDC R13, c[0x0][0xa1c] ;  /* 0x00028700ff0d7b82 */ /* 0x000ee20000000800 */
[----:B-1----:R-:W-:Y:S02]  /*7760*/  ISETP.NE.AND P2, PT, R6, 0x1, PT ;  /* 0x000000010600780c */ /* 0x002fe40003f45270 */
[----:B--2---:R-:W-:-:S11]  /*7770*/  ISETP.NE.AND P3, PT, R10, 0x1, PT ;  /* 0x000000010a00780c */ /* 0x004fd60003f65270 */
[----:B------:R-:W1:Y:S01]  /*7780*/  @P2 LDC.64 R8, c[0x0][0xa08] ;  /* 0x00028200ff082b82 */ /* 0x000e620000000a00 */
[----:B---3--:R-:W-:-:S07]  /*7790*/  ISETP.NE.AND P4, PT, R13, 0x1, PT ;  /* 0x000000010d00780c */ /* 0x008fce0003f85270 */
[----:B------:R-:W2:Y:S08]  /*77a0*/  @P3 LDC R12, c[0x0][0xa14] ;  /* 0x00028500ff0c3b82 */ /* 0x000eb00000000800 */
[----:B------:R-:W3:Y:S08]  /*77b0*/  @P3 LDC R11, c[0x0][0xa18] ;  /* 0x00028600ff0b3b82 */ /* 0x000ef00000000800 */
[----:B------:R-:W4:Y:S01]  /*77c0*/  @P4 LDC.64 R2, c[0x0][0xa20] ;  /* 0x00028800ff024b82 */ /* 0x000f220000000a00 */
[----:B-1----:R-:W-:-:S05]  /*77d0*/  @P2 IMAD.HI.U32 R8, R17, R8, RZ ;  /* 0x0000000811082227 */ /* 0x002fca00078e00ff */
[----:B------:R-:W-:-:S04]  /*77e0*/  @P2 SHF.R.U32.HI R7, RZ, R9, R8 ;  /* 0x00000009ff072219 */ /* 0x000fc80000011608 */
[----:B------:R-:W-:Y:S01]  /*77f0*/  MOV R9, R7 ;  /* 0x0000000700097202 */ /* 0x000fe20000000f00 */
[----:B--2---:R-:W-:-:S05]  /*7800*/  @P3 IMAD.HI.U32 R8, R7, R12, RZ ;  /* 0x0000000c07083227 */ /* 0x004fca00078e00ff */
[----:B---3--:R-:W-:-:S05]  /*7810*/  @P3 SHF.R.U32.HI R9, RZ, R11, R8 ;  /* 0x0000000bff093219 */ /* 0x008fca0000011608 */
[----:B----4-:R-:W-:-:S04]  /*7820*/  @P4 IMAD.HI.U32 R8, R9, R2, RZ ;  /* 0x0000000209084227 */ /* 0x010fc800078e00ff */
[--C-:B------:R-:W-:Y:S01]  /*7830*/  IMAD.MOV.U32 R2, RZ, RZ, R9.reuse ;  /* 0x000000ffff027224 */ /* 0x100fe200078e0009 */
[----:B------:R-:W-:Y:S01]  /*7840*/  @P4 SHF.R.U32.HI R2, RZ, R3, R8 ;  /* 0x00000003ff024219 */ /* 0x000fe20000011608 */
[----:B------:R-:W-:-:S03]  /*7850*/  IMAD.MOV R3, RZ, RZ, -R9 ;  /* 0x000000ffff037224 */ /* 0x000fc600078e0a09 */
[----:B------:R-:W-:Y:S01]  /*7860*/  IADD3 R2, -R2, RZ, RZ ;  /* 0x000000ff02027210 */ /* 0x000fe20007ffe1ff */
[----:B------:R-:W-:-:S04]  /*7870*/  IMAD R10, R10, R3, R7 ;  /* 0x000000030a0a7224 */ /* 0x000fc800078e0207 */
[----:B------:R-:W-:Y:S01]  /*7880*/  IMAD R2, R13, R2, R9 ;  /* 0x000000020d027224 */ /* 0x000fe200078e0209 */
[----:B------:R-:W-:Y:S06]  /*7890*/  BRA.DIV UR4, `(.L_x_77) ;  /* 0x0000002204bc7947 */ /* 0x000fec000b800000 */
[----:B------:R-:W-:-:S13]  /*78a0*/  ELECT P6, URZ, PT ;  /* 0x00000000003f782f */ /* 0x000fda00038c0000 */
.L_x_128:
[----:B------:R-:W-:Y:S01]  /*78b0*/  IADD3 R3, -R7, RZ, RZ ;  /* 0x000000ff07037210 */ /* 0x000fe20007ffe1ff */
[----:B------:R-:W-:Y:S04]  /*78c0*/  BSSY B1, `(.L_x_78) ;  /* 0x0000049000017945 */ /* 0x000fe80003800000 */
[----:B------:R-:W-:Y:S02]  /*78d0*/  IMAD R3, R6, R3, R17 ;  /* 0x0000000306037224 */ /* 0x000fe400078e0211 */
[----:B------:R-:W-:-:S03]  /*78e0*/  IMAD.MOV.U32 R6, RZ, RZ, RZ ;  /* 0x000000ffff067224 */ /* 0x000fc600078e00ff */
[----:B------:R-:W-:Y:S01]  /*78f0*/  SHF.L.U32 R3, R3, 0x7, RZ ;  /* 0x0000000703037819 */ /* 0x000fe200000006ff */
[----:B------:R-:W-:Y:S06]  /*7900*/  @!P6 BRA `(.L_x_79) ;  /* 0x000000040010e947 */ /* 0x000fec0003800000 */
[----:B------:R-:W1:Y:S01]  /*7910*/  S2R R7, SR_CgaCtaId ;  /* 0x0000000000077919 */ /* 0x000e620000008800 */
[----:B------:R-:W-:-:S04]  /*7920*/  MOV R6, 0x400 ;  /* 0x0000040000067802 */ /* 0x000fc80000000f00 */
[----:B-1----:R-:W-:Y:S02]  /*7930*/  LEA R9, R7, R6, 0x18 ;  /* 0x0000000607097211 */ /* 0x002fe400078ec0ff */
[----:B------:R-:W-:Y:S02]  /*7940*/  SHF.L.U32 R6, R5, 0x1f, RZ ;  /* 0x0000001f05067819 */ /* 0x000fe400000006ff */
[----:B------:R-:W-:-:S04]  /*7950*/  LEA R7, R0, R9, 0x3 ;  /* 0x0000000900077211 */ /* 0x000fc800078e18ff */
[----:B------:R-:W1:Y:S02]  /*7960*/  SYNCS.PHASECHK.TRANS64.TRYWAIT P2, [R7+URZ+0x1aa60], R6 ;  /* 0x01aa6006070075a7 */ /* 0x000e64000804017f */
[----:B-1----:R-:W-:Y:S05]  /*7970*/  @!P2 BRA `(.L_x_80) ;  /* 0x0000002000a4a947 */ /* 0x002fea0003800000 */
.L_x_129:
[----:B------:R-:W-:Y:S01]  /*7980*/  UPRMT UR4, UR24, 0x9910, URZ ;  /* 0x0000991018047896 */ /* 0x000fe2000800003f */
[----:B-1----:R-:W-:-:S03]  /*7990*/  @P1 MOV R6, 0x3800 ;  /* 0x0000380000061802 */ /* 0x002fc60000000f00 */
[----:B------:R-:W-:Y:S01]  /*79a0*/  UISETP.NE.AND UP0, UPT, UR4, 0x2, UPT ;  /* 0x000000020400788c */ /* 0x000fe2000bf05270 */
[----:B------:R1:W-:Y:S05]  /*79b0*/  @P1 SYNCS.ARRIVE.TRANS64 RZ, [R7+URZ+0x1aa50], R6 ;  /* 0x01aa500607ff19a7 */ /* 0x0003ea000800003f */
[----:B------:R-:W-:-:S13]  /*79c0*/  PLOP3.LUT P2, PT, PT, PT, UP0, 0x80, 0x0 ;  /* 0x000000000000781c */ /* 0x000fda0003f4f008 */
[----:B-1----:R-:W-:Y:S05]  /*79d0*/  @P2 BRA `(.L_x_81) ;  /* 0x0000000000042947 */ /* 0x002fea0003800000 */
[----:B------:R-:W-:Y:S01]  /*79e0*/  BPT.TRAP 0x1 ;  /* 0x000000040000795c */ /* 0x000fe20000300000 */
.L_x_81:
[----:B------:R-:W-:Y:S05]  /*79f0*/  @P0 BRA `(.L_x_82) ;  /* 0x0000000000040947 */ /* 0x000fea0003800000 */
[----:B------:R-:W-:Y:S01]  /*7a00*/  BPT.TRAP 0x1 ;  /* 0x000000040000795c */ /* 0x000fe20000300000 */
.L_x_82:
[----:B------:R-:W-:Y:S01]  /*7a10*/  R2UR UR5, R9 ;  /* 0x00000000090572ca */ /* 0x000fe200000e0000 */
[----:B------:R-:W-:Y:S01]  /*7a20*/  UIADD3 UR4, UP0, UR22, 0xf0, URZ ;  /* 0x000000f016047890 */ /* 0x000fe2000ff1e03f */
[----:B------:R-:W-:Y:S01]  /*7a30*/  R2UR UR14, R0 ;  /* 0x00000000000e72ca */ /* 0x000fe200000e0000 */
[----:B------:R-:W-:Y:S01]  /*7a40*/  UMOV UR10, URZ ;  /* 0x0000003f000a7c82 */ /* 0x000fe20008000000 */
[----:B------:R-:W-:Y:S01]  /*7a50*/  R2UR UR9, R7 ;  /* 0x00000000070972ca */ /* 0x000fe200000e0000 */
[----:B------:R-:W-:Y:S01]  /*7a60*/  UMOV UR6, 0x0 ;  /* 0x0000000000067882 */ /* 0x000fe20000000000 */
[----:B------:R-:W-:Y:S01]  /*7a70*/  R2UR UR11, R3 ;  /* 0x00000000030b72ca */ /* 0x000fe200000e0000 */
[----:B------:R-:W-:Y:S01]  /*7a80*/  UMOV UR7, 0x10000000 ;  /* 0x1000000000077882 */ /* 0x000fe20000000000 */
[----:B------:R-:W-:Y:S01]  /*7a90*/  R2UR UR12, R10 ;  /* 0x000000000a0c72ca */ /* 0x000fe200000e0000 */
[----:B------:R-:W-:Y:S01]  /*7aa0*/  UMOV UR16, 0x10 ;  /* 0x0000001000107882 */ /* 0x000fe20000000000 */
[----:B------:R-:W-:Y:S01]  /*7ab0*/  R2UR UR13, R2 ;  /* 0x00000000020d72ca */ /* 0x000fe200000e0000 */
[----:B------:R-:W-:Y:S01]  /*7ac0*/  UMOV UR18, 0x20 ;  /* 0x0000002000127882 */ /* 0x000fe20000000000 */
[----:B------:R-:W-:Y:S01]  /*7ad0*/  UMOV UR20, 0x30 ;  /* 0x0000003000147882 */ /* 0x000fe20000000000 */
[----:B------:R-:W-:Y:S01]  /*7ae0*/  UMOV UR21, 0x40 ;  /* 0x0000004000157882 */ /* 0x000fe20000000000 */
[----:B------:R-:W-:Y:S01]  /*7af0*/  VIADD R0, R0, 0x1 ;  /* 0x0000000100007836 */ /* 0x000fe20000000000 */
[----:B------:R-:W-:-:S02]  /*7b00*/  UIMAD UR14, UR14, 0x3800, UR5 ;  /* 0x000038000e0e78a4 */ /* 0x000fc4000f8e0205 */
[----:B------:R-:W-:Y:S02]  /*7b10*/  UIADD3 UR9, UR9, 0x1aa50, URZ ;  /* 0x0001aa5009097890 */ /* 0x000fe4000fffe03f */
[----:B------:R-:W-:Y:S01]  /*7b20*/  UIADD3.X UR5, URZ, UR23, URZ, UP0, !UPT ;  /* 0x000000173f057290 */ /* 0x000fe200087fe43f */
[C---:B------:R-:W-:Y:S01]  /*7b30*/  ISETP.NE.AND P2, PT, R0.reuse, 0x2, PT ;  /* 0x000000020000780c */ /* 0x040fe20003f45270 */
[----:B------:R-:W-:Y:S02]  /*7b40*/  UIADD3 UR15, UR14, 0x800, URZ ;  /* 0x000008000e0f7890 */ /* 0x000fe4000fffe03f */
[----:B------:R-:W-:Y:S01]  /*7b50*/  UIADD3 UR17, UR14, 0x1000, URZ ;  /* 0x000010000e117890 */ /* 0x000fe2000fffe03f */
[----:B------:R-:W-:Y:S01]  /*7b60*/  SEL R6, RZ, 0x1, P2 ;  /* 0x00000001ff067807 */ /* 0x000fe20001000000 */
[----:B------:R-:W-:Y:S01]  /*7b70*/  UMOV UR8, UR14 ;  /* 0x0000000e00087c82 */ /* 0x000fe20008000000 */
[----:B------:R-:W-:Y:S01]  /*7b80*/  UIADD3 UR19, UR14, 0x1800, URZ ;  /* 0x000018000e137890 */ /* 0x000fe2000fffe03f */
[----:B------:R-:W-:Y:S01]  /*7b90*/  SEL R0, R0, RZ, P2 ;  /* 0x000000ff00007207 */ /* 0x000fe20001000000 */
[----:B------:R1:W-:Y:S01]  /*7ba0*/  UTMALDG.4D [UR8], [UR4], desc[UR6] ;  /* 0x00000608040075b4 */ /* 0x0003e20008019000 */
[----:B------:R-:W-:-:S02]  /*7bb0*/  LOP3.LUT R5, R5, R6, RZ, 0x3c, !PT ;  /* 0x0000000605057212 */ /* 0x000fc400078e3cff */
[----:B------:R-:W-:Y:S01]  /*7bc0*/  MOV R6, 0x40 ;  /* 0x0000004000067802 */ /* 0x000fe20000000f00 */
[----:B-1----:R-:W-:Y:S01]  /*7bd0*/  UMOV UR8, UR15 ;  /* 0x0000000f00087c82 */ /* 0x002fe20008000000 */
[----:B------:R-:W-:Y:S01]  /*7be0*/  UMOV UR10, UR16 ;  /* 0x00000010000a7c82 */ /* 0x000fe20008000000 */
[----:B------:R-:W-:Y:S01]  /*7bf0*/  UIADD3 UR15, UR14, 0x2000, URZ ;  /* 0x000020000e0f7890 */ /* 0x000fe2000fffe03f */
[----:B------:R1:W-:Y:S01]  /*7c00*/  UTMALDG.4D [UR8], [UR4], desc[UR6] ;  /* 0x00000608040075b4 */ /* 0x0003e20008019000 */
[----:B------:R-:W-:Y:S01]  /*7c10*/  UIADD3 UR16, UR14, 0x2800, URZ ;  /* 0x000028000e107890 */ /* 0x000fe2000fffe03f */
[----:B-1----:R-:W-:Y:S01]  /*7c20*/  UMOV UR8, UR17 ;  /* 0x0000001100087c82 */ /* 0x002fe20008000000 */
[----:B------:R-:W-:Y:S01]  /*7c30*/  UMOV UR10, UR18 ;  /* 0x00000012000a7c82 */ /* 0x000fe20008000000 */
[----:B------:R-:W-:Y:S01]  /*7c40*/  UIADD3 UR17, UR14, 0x3000, URZ ;  /* 0x000030000e117890 */ /* 0x000fe2000fffe03f */
[----:B------:R1:W-:Y:S02]  /*7c50*/  UTMALDG.4D [UR8], [UR4], desc[UR6] ;  /* 0x00000608040075b4 */ /* 0x0003e40008019000 */
[----:B------:R-:W-:Y:S01]  /*7c60*/  UMOV UR14, 0x50 ;  /* 0x00000050000e7882 */ /* 0x000fe20000000000 */
[----:B-1----:R-:W-:Y:S01]  /*7c70*/  UMOV UR8, UR19 ;  /* 0x0000001300087c82 */ /* 0x002fe20008000000 */
[----:B------:R-:W-:-:S02]  /*7c80*/  UMOV UR10, UR20 ;  /* 0x00000014000a7c82 */ /* 0x000fc40008000000 */
[----:B------:R1:W-:Y:S02]  /*7c90*/  UTMALDG.4D [UR8], [UR4], desc[UR6] ;  /* 0x00000608040075b4 */ /* 0x0003e40008019000 */
[----:B-1----:R-:W-:Y:S01]  /*7ca0*/  UMOV UR8, UR15 ;  /* 0x0000000f00087c82 */ /* 0x002fe20008000000 */
[----:B------:R-:W-:Y:S02]  /*7cb0*/  UMOV UR10, UR21 ;  /* 0x00000015000a7c82 */ /* 0x000fe40008000000 */
[----:B------:R1:W-:Y:S02]  /*7cc0*/  UTMALDG.4D [UR8], [UR4], desc[UR6] ;  /* 0x00000608040075b4 */ /* 0x0003e40008019000 */
[----:B-1----:R-:W-:Y:S01]  /*7cd0*/  UMOV UR8, UR16 ;  /* 0x0000001000087c82 */ /* 0x002fe20008000000 */
[----:B------:R-:W-:Y:S01]  /*7ce0*/  UMOV UR10, UR14 ;  /* 0x0000000e000a7c82 */ /* 0x000fe20008000000 */
[----:B------:R-:W-:Y:S01]  /*7cf0*/  UMOV UR14, 0x60 ;  /* 0x00000060000e7882 */ /* 0x000fe20000000000 */
[----:B------:R1:W-:Y:S02]  /*7d00*/  UTMALDG.4D [UR8], [UR4], desc[UR6] ;  /* 0x00000608040075b4 */ /* 0x0003e40008019000 */
[----:B-1----:R-:W-:Y:S01]  /*7d10*/  UMOV UR8, UR17 ;  /* 0x0000001100087c82 */ /* 0x002fe20008000000 */
[----:B------:R-:W-:-:S02]  /*7d20*/  UMOV UR10, UR14 ;  /* 0x0000000e000a7c82 */ /* 0x000fc40008000000 */
[----:B------:R1:W-:Y:S02]  /*7d30*/  UTMALDG.4D [UR8], [UR4], desc[UR6] ;  /* 0x00000608040075b4 */ /* 0x0003e40008019000 */
[----:B-1----:R-:W-:Y:S01]  /*7d40*/  NOP ;  /* 0x0000000000007918 */ /* 0x002fe20000000000 */
.L_x_79:
[----:B------:R-:W-:Y:S05]  /*7d50*/  BSYNC B1 ;  /* 0x0000000000017941 */ /* 0x000fea0003800000 */
.L_x_78:
[----:B------:R-:W-:Y:S01]  /*7d60*/  LOP3.LUT P2, RZ, R4, 0xff, RZ, 0xc0, !PT ;  /* 0x000000ff04ff7812 */ /* 0x000fe2000784c0ff */
[----:B------:R-:W-:-:S12]  /*7d70*/  BSSY B1, `(.L_x_83) ;  /* 0x0000009000017945 */ /* 0x000fd80003800000 */
[----:B------:R-:W-:Y:S05]  /*7d80*/  @!P2 BRA `(.L_x_84) ;  /* 0x00000000001ca947 */ /* 0x000fea0003800000 */
[----:B------:R-:W1:Y:S01]  /*7d90*/  S2R R7, SR_CgaCtaId ;  /* 0x0000000000077919 */ /* 0x000e620000008800 */
[----:B------:R-:W-:-:S04]  /*7da0*/  MOV R4, 0x400 ;  /* 0x0000040000047802 */ /* 0x000fc80000000f00 */
[----:B-1----:R-:W-:Y:S02]  /*7db0*/  LEA R7, R7, R4, 0x18 ;  /* 0x0000000407077211 */ /* 0x002fe400078ec0ff */
[----:B------:R-:W-:Y:S02]  /*7dc0*/  SHF.L.U32 R4, RZ, 0x1f, RZ ;  /* 0x0000001fff047819 */ /* 0x000fe400000006ff */
[----:B------:R1:W-:Y:S02]  /*7dd0*/  SYNCS.ARRIVE.TRANS64.A1T0 RZ, [R7+URZ+0x1aab0], RZ ;  /* 0x01aab0ff07ff79a7 */ /* 0x0003e4000810003f */
[----:B------:R-:W2:Y:S02]  /*7de0*/  SYNCS.PHASECHK.TRANS64.TRYWAIT P2, [R7+URZ+0x1aab0], R4 ;  /* 0x01aab004070075a7 */ /* 0x000ea4000804017f */
[----:B-12---:R-:W-:Y:S05]  /*7df0*/  @!P2 BRA `(.L_x_85) ;  /* 0x0000001c0098a947 */ /* 0x006fea0003800000 */
.L_x_84:
[----:B------:R-:W-:Y:S05]  /*7e00*/  BSYNC B1 ;  /* 0x0000000000017941 */ /* 0x000fea0003800000 */
.L_x_83:
[----:B------:R-:W-:Y:S04]  /*7e10*/  BSSY B1, `(.L_x_86) ;  /* 0x0000047000017945 */ /* 0x000fe80003800000 */
[----:B------:R-:W-:Y:S05]  /*7e20*/  @!P6 BRA `(.L_x_87) ;  /* 0x000000040014e947 */ /* 0x000fea0003800000 */
[----:B-1----:R-:W1:Y:S01]  /*7e30*/  S2R R7, SR_CgaCtaId ;  /* 0x0000000000077919 */ /* 0x002e620000008800 */
[----:B------:R-:W-:Y:S02]  /*7e40*/  MOV R4, 0x400 ;  /* 0x0000040000047802 */ /* 0x000fe40000000f00 */
[----:B------:R-:W-:Y:S02]  /*7e50*/  SHF.L.U32 R9, R5, 0x1f, RZ ;  /* 0x0000001f05097819 */ /* 0x000fe400000006ff */
[----:B-1----:R-:W-:-:S04]  /*7e60*/  LEA R7, R7, R4, 0x18 ;  /* 0x0000000407077211 */ /* 0x002fc800078ec0ff */
[----:B------:R-:W-:-:S04]  /*7e70*/  LEA R4, R0, R7, 0x3 ;  /* 0x0000000700047211 */ /* 0x000fc800078e18ff */
[----:B------:R-:W1:Y:S02]  /*7e80*/  SYNCS.PHASECHK.TRANS64.TRYWAIT P2, [R4+URZ+0x1aa60], R9 ;  /* 0x01aa6009040075a7 */ /* 0x000e64000804017f */
[----:B-1----:R-:W-:Y:S05]  /*7e90*/  @!P2 BRA `(.L_x_88) ;  /* 0x0000001c0084a947 */ /* 0x002fea0003800000 */
.L_x_130:
[----:B------:R-:W-:Y:S01]  /*7ea0*/  UPRMT UR4, UR24, 0x9910, URZ ;  /* 0x0000991018047896 */ /* 0x000fe2000800003f */
[----:B-1----:R-:W-:-:S03]  /*7eb0*/  @P1 IMAD.MOV.U32 R9, RZ, RZ, 0x3800 ;  /* 0x00003800ff091424 */ /* 0x002fc600078e00ff */
[----:B------:R-:W-:Y:S01]  /*7ec0*/  UISETP.NE.AND UP0, UPT, UR4, 0x2, UPT ;  /* 0x000000020400788c */ /* 0x000fe2000bf05270 */
[----:B------:R1:W-:Y:S05]  /*7ed0*/  @P1 SYNCS.ARRIVE.TRANS64 RZ, [R4+URZ+0x1aa50], R9 ;  /* 0x01aa500904ff19a7 */ /* 0x0003ea000800003f */
[----:B------:R-:W-:-:S13]  /*7ee0*/  PLOP3.LUT P2, PT, PT, PT, UP0, 0x80, 0x0 ;  /* 0x000000000000781c */ /* 0x000fda0003f4f008 */
[----:B-1----:R-:W-:Y:S05]  /*7ef0*/  @P2 BRA `(.L_x_89) ;  /* 0x0000000000042947 */ /* 0x002fea0003800000 */
[----:B------:R-:W-:Y:S01]  /*7f00*/  BPT.TRAP 0x1 ;  /* 0x000000040000795c */ /* 0x000fe20000300000 */
.L_x_89:
[----:B------:R-:W-:Y:S05]  /*7f10*/  @P0 BRA `(.L_x_90) ;  /* 0x0000000000040947 */ /* 0x000fea0003800000 */
[----:B------:R-:W-:Y:S01]  /*7f20*/  BPT.TRAP 0x1 ;  /* 0x000000040000795c */ /* 0x000fe20000300000 */
.L_x_90:
        /* <DEDUP_REMOVED lines=15> */
[----:B------:R-:W-:Y:S01]  /*8020*/  UIMAD UR14, UR14, 0x3800, UR5 ;  /* 0x000038000e0e78a4 */ /* 0x000fe2000f8e0205 */
[----:B------:R-:W-:Y:S01]  /*8030*/  IADD3 R0, R0, 0x1, RZ ;  /* 0x0000000100007810 */ /* 0x000fe20007ffe0ff */
[----:B------:R-:W-:-:S02]  /*8040*/  UIADD3.X UR5, URZ, UR23, URZ, UP0, !UPT ;  /* 0x000000173f057290 */ /* 0x000fc400087fe43f */
[----:B------:R-:W-:Y:S01]  /*8050*/  UIADD3 UR11, UR11, UR8, URZ ;  /* 0x000000080b0b7290 */ /* 0x000fe2000fffe03f */
[C---:B------:R-:W-:Y:S01]  /*8060*/  ISETP.NE.AND P2, PT, R0.reuse, 0x2, PT ;  /* 0x000000020000780c */ /* 0x040fe20003f45270 */
[----:B------:R-:W-:Y:S02]  /*8070*/  UIADD3 UR9, UR9, 0x1aa50, URZ ;  /* 0x0001aa5009097890 */ /* 0x000fe4000fffe03f */
[----:B------:R-:W-:Y:S01]  /*8080*/  UIADD3 UR15, UR14, 0x800, URZ ;  /* 0x000008000e0f7890 */ /* 0x000fe2000fffe03f */
[----:B------:R-:W-:Y:S01]  /*8090*/  SEL R2, RZ, 0x1, P2 ;  /* 0x00000001ff027807 */ /* 0x000fe20001000000 */
[----:B------:R-:W-:Y:S01]  /*80a0*/  UIADD3 UR17, UR14, 0x1000, URZ ;  /* 0x000010000e117890 */ /* 0x000fe2000fffe03f */
[----:B------:R-:W-:Y:S01]  /*80b0*/  SEL R0, R0, RZ, P2 ;  /* 0x000000ff00007207 */ /* 0x000fe20001000000 */
[----:B------:R-:W-:Y:S01]  /*80c0*/  UMOV UR8, UR14 ;  /* 0x0000000e00087c82 */ /* 0x000fe20008000000 */
[----:B------:R-:W-:Y:S01]  /*80d0*/  UIADD3 UR19, UR14, 0x1800, URZ ;  /* 0x000018000e137890 */ /* 0x000fe2000fffe03f */
[----:B------:R-:W-:Y:S01]  /*80e0*/  LOP3.LUT R5, R5, R2, RZ, 0x3c, !PT ;  /* 0x0000000205057212 */ /* 0x000fe200078e3cff */
[----:B------:R1:W-:Y:S02]  /*80f0*/  UTMALDG.4D [UR8], [UR4], desc[UR6] ;  /* 0x00000608040075b4 */ /* 0x0003e40008019000 */
        /* <DEDUP_REMOVED lines=23> */
[----:B--2---:R-:W-:Y:S01]  /*8270*/  NOP ;  /* 0x0000000000007918 */ /* 0x004fe20000000000 */
.L_x_87:
[----:B------:R-:W-:Y:S05]  /*8280*/  BSYNC B1 ;  /* 0x0000000000017941 */ /* 0x000fea0003800000 */
.L_x_86:
[----:B------:R-:W-:Y:S02]  /*8290*/  IADD3 R17, R17, UR25, RZ ;  /* 0x0000001911117c10 */ /* 0x000fe4000fffe0ff */
[----:B-1----:R-:W-:Y:S02]  /*82a0*/  PRMT R4, RZ, 0x7610, R4 ;  /* 0x00007610ff047816 */ /* 0x002fe40000000004 */
[----:B------:R-:W-:-:S13]  /*82b0*/  ISETP.GE.AND P2, PT, R17, UR26, PT ;  /* 0x0000001a11007c0c */ /* 0x000fda000bf46270 */
[----:B------:R-:W-:Y:S05]  /*82c0*/  @!P2 BRA `(.L_x_91) ;  /* 0xfffffff40010a947 */ /* 0x000fea000383ffff */
[----:B------:R-:W-:Y:S05]  /*82d0*/  BSYNC B0 ;  /* 0x0000000000007941 */ /* 0x000fea0003800000 */
.L_x_76:
[----:B------:R-:W-:Y:S05]  /*82e0*/  EXIT ;  /* 0x000000000000794d */ /* 0x000fea0003800000 */
.L_x_75:
[----:B-1----:R-:W-:Y:S02]  /*82f0*/  ULDC UR4, c[0x0][0xa00] ;  /* 0x0002800000047ab9 */ /* 0x002fe40000000800 */
[----:B------:R-:W-:-:S13]  /*8300*/  ISETP.GE.AND P0, PT, R17, UR4, PT ;  /* 0x0000000411007c0c */ /* 0x000fda000bf06270 */
[----:B------:R-:W-:Y:S05]  /*8310*/  @P0 EXIT ;  /* 0x000000000000094d */ /* 0x000fea0003800000 */
[----:B------:R-:W-:Y:S01]  /*8320*/  LOP3.LUT P0, RZ, R2, 0x1f, RZ, 0xc0, !PT ;  /* 0x0000001f02ff7812 */ /* 0x000fe2000780c0ff */
[----:B------:R-:W-:Y:S01]  /*8330*/  BSSY B0, `(.L_x_92) ;  /* 0x000015a000007945 */ /* 0x000fe20003800000 */
[----:B------:R-:W-:Y:S01]  /*8340*/  IMAD.MOV.U32 R4, RZ, RZ, 0x1 ;  /* 0x00000001ff047424 */ /* 0x000fe200078e00ff */
[----:B------:R-:W-:Y:S01]  /*8350*/  MOV R5, RZ ;  /* 0x000000ff00057202 */ /* 0x000fe20000000f00 */
[----:B------:R-:W-:Y:S01]  /*8360*/  ULOP3.LUT UR20, UR52, 0x2, URZ, 0xfc, !UPT ;  /* 0x0000000234147892 */ /* 0x000fe2000f8efc3f */
[----:B------:R-:W-:Y:S01]  /*8370*/  PLOP3.LUT P0, PT, P0, P2, PT, 0x2a, 0x0 ;  /* 0x000000000000781c */ /* 0x000fe20000704572 */
[----:B------:R-:W-:Y:S01]  /*8380*/  ULDC.64 UR16, c[0x0][0x198] ;  /* 0x0000660000107ab9 */ /* 0x000fe20000000a00 */
[----:B------:R-:W-:Y:S01]  /*8390*/  MOV R0, 0x1 ;  /* 0x0000000100007802 */ /* 0x000fe20000000f00 */
[----:B------:R-:W-:-:S10]  /*83a0*/  ULDC UR21, c[0x0][0xc] ;  /* 0x0000030000157ab9 */ /* 0x000fd40000000800 */
.L_x_119:
[----:B------:R-:W1:Y:S01]  /*83b0*/  LDC R2, c[0x0][0xa04] ;  /* 0x00028100ff027b82 */ /* 0x000e620000000800 */
[----:B------:R-:W-:-:S07]  /*83c0*/  UMOV UR4, 0xffffffff ;  /* 0xffffffff00047882 */ /* 0x000fce0000000000 */
        /* <DEDUP_REMOVED lines=9> */
[----:B-1----:R-:W-:-:S04]  /*8460*/  @P3 IMAD.HI.U32 R10, R17, R6, RZ ;  /* 0x00000006110a3227 */ /* 0x002fc800078e00ff */
[----:B------:R-:W-:Y:S01]  /*8470*/  IMAD.MOV.U32 R6, RZ, RZ, R17 ;  /* 0x000000ffff067224 */ /* 0x000fe200078e0011 */
[----:B------:R-:W-:-:S04]  /*8480*/  @P3 SHF.R.U32.HI R6, RZ, R7, R10 ;  /* 0x00000007ff063219 */ /* 0x000fc8000001160a */
[----:B------:R-:W-:Y:S01]  /*8490*/  MOV R7, R6 ;  /* 0x0000000600077202 */ /* 0x000fe20000000f00 */
[----:B--2---:R-:W-:-:S05]  /*84a0*/  @P4 IMAD.HI.U32 R9, R6, R9, RZ ;  /* 0x0000000906094227 */ /* 0x004fca00078e00ff */
[----:B---3--:R-:W-:-:S04]  /*84b0*/  @P4 SHF.R.U32.HI R7, RZ, R12, R9 ;  /* 0x0000000cff074219 */ /* 0x008fc80000011609 */
[----:B------:R-:W-:Y:S01]  /*84c0*/  MOV R9, R7 ;  /* 0x0000000700097202 */ /* 0x000fe20000000f00 */
[----:B----4-:R-:W-:-:S05]  /*84d0*/  @P5 IMAD.HI.U32 R2, R7, R2, RZ ;  /* 0x0000000207025227 */ /* 0x010fca00078e00ff */
[----:B------:R-:W-:Y:S01]  /*84e0*/  @P5 SHF.R.U32.HI R9, RZ, R3, R2 ;  /* 0x00000003ff095219 */ /* 0x000fe20000011602 */
[----:B------:R-:W-:-:S04]  /*84f0*/  IMAD.MOV R3, RZ, RZ, -R7 ;  /* 0x000000ffff037224 */ /* 0x000fc800078e0a07 */
[----:B------:R-:W-:Y:S01]  /*8500*/  IMAD R2, R11, R3, R6 ;  /* 0x000000030b027224 */ /* 0x000fe200078e0206 */
[----:B------:R-:W-:-:S05]  /*8510*/  IADD3 R3, -R9, RZ, RZ ;  /* 0x000000ff09037210 */ /* 0x000fca0007ffe1ff */
[----:B------:R-:W-:Y:S01]  /*8520*/  IMAD R3, R8, R3, R7 ;  /* 0x0000000308037224 */ /* 0x000fe200078e0207 */
[----:B------:R-:W-:Y:S06]  /*8530*/  BRA.DIV UR4, `(.L_x_93) ;  /* 0x0000001604f07947 */ /* 0x000fec000b800000 */
[----:B------:R-:W-:-:S13]  /*8540*/  ELECT P6, URZ, PT ;  /* 0x00000000003f782f */ /* 0x000fda00038c0000 */
.L_x_133:
[----:B------:R-:W1:Y:S01]  /*8550*/  LDC R6, c[0x0][0x28c] ;  /* 0x0000a300ff067b82 */ /* 0x000e620000000800 */
[----:B------:R-:W-:Y:S01]  /*8560*/  BSSY B1, `(.L_x_94) ;  /* 0x0000045000017945 */ /* 0x000fe20003800000 */
[----:B-1----:R-:W-:-:S13]  /*8570*/  ISETP.GT.AND P3, PT, R6, RZ, P6 ;  /* 0x000000ff0600720c */ /* 0x002fda0003764270 */
[----:B------:R-:W-:Y:S05]  /*8580*/  @!P3 BRA `(.L_x_95) ;  /* 0x000000040008b947 */ /* 0x000fea0003800000 */
[----:B------:R-:W1:Y:S01]  /*8590*/  S2R R8, SR_CgaCtaId ;  /* 0x0000000000087919 */ /* 0x000e620000008800 */
[----:B------:R-:W-:-:S04]  /*85a0*/  MOV R7, 0x400 ;  /* 0x0000040000077802 */ /* 0x000fc80000000f00 */
[----:B-1----:R-:W-:Y:S02]  /*85b0*/  LEA R10, R8, R7, 0x18 ;  /* 0x00000007080a7211 */ /* 0x002fe400078ec0ff */
[----:B------:R-:W-:Y:S02]  /*85c0*/  SHF.L.U32 R7, R0, 0x1f, RZ ;  /* 0x0000001f00077819 */ /* 0x000fe400000006ff */
[----:B------:R-:W-:-:S04]  /*85d0*/  LEA R8, R5, R10, 0x3 ;  /* 0x0000000a05087211 */ /* 0x000fc800078e18ff */
[----:B------:R-:W1:Y:S02]  /*85e0*/  SYNCS.PHASECHK.TRANS64.TRYWAIT P4, [R8+URZ+0x1aa28], R7 ;  /* 0x01aa2807080075a7 */ /* 0x000e64000808017f */
[----:B-1----:R-:W-:Y:S05]  /*85f0*/  @!P4 BRA `(.L_x_96) ;  /* 0x0000001400e0c947 */ /* 0x002fea0003800000 */
.L_x_134:
[----:B------:R-:W-:Y:S01]  /*8600*/  UPRMT UR4, UR20, 0x9910, URZ ;  /* 0x0000991014047896 */ /* 0x000fe2000800003f */
[----:B-1----:R-:W-:-:S03]  /*8610*/  @P2 IMAD.MOV.U32 R7, RZ, RZ, 0x3800 ;  /* 0x00003800ff072424 */ /* 0x002fc600078e00ff */
[----:B------:R-:W-:Y:S01]  /*8620*/  UISETP.NE.AND UP0, UPT, UR4, 0x2, UPT ;  /* 0x000000020400788c */ /* 0x000fe2000bf05270 */
[----:B------:R1:W-:Y:S05]  /*8630*/  @P2 SYNCS.ARRIVE.TRANS64 RZ, [R8+URZ+0x1aa00], R7 ;  /* 0x01aa000708ff29a7 */ /* 0x0003ea000800003f */
[----:B------:R-:W-:-:S13]  /*8640*/  PLOP3.LUT P4, PT, PT, PT, UP0, 0x80, 0x0 ;  /* 0x000000000000781c */ /* 0x000fda0003f8f008 */
[----:B-1----:R-:W-:Y:S05]  /*8650*/  @P4 BRA `(.L_x_97) ;  /* 0x0000000000044947 */ /* 0x002fea0003800000 */
[----:B------:R-:W-:Y:S01]  /*8660*/  BPT.TRAP 0x1 ;  /* 0x000000040000795c */ /* 0x000fe20000300000 */
.L_x_97:
[----:B------:R-:W-:Y:S05]  /*8670*/  @P0 BRA `(.L_x_98) ;  /* 0x0000000000040947 */ /* 0x000fea0003800000 */
[----:B------:R-:W-:Y:S01]  /*8680*/  BPT.TRAP 0x1 ;  /* 0x000000040000795c */ /* 0x000fe20000300000 */
.L_x_98:
[----:B------:R-:W-:Y:S01]  /*8690*/  IMAD R10, R5, 0x3800, R10 ;  /* 0x00003800050a7824 */ /* 0x000fe200078e020a */
[----:B------:R-:W-:Y:S01]  /*86a0*/  R2UR UR9, R8 ;  /* 0x00000000080972ca */ /* 0x000fe200000e0000 */
[----:B------:R-:W-:Y:S01]  /*86b0*/  UIADD3 UR4, UP0, UR16, 0x1f0, URZ ;  /* 0x000001f010047890 */ /* 0x000fe2000ff1e03f */
[----:B------:R-:W-:Y:S01]  /*86c0*/  R2UR UR12, R2 ;  /* 0x00000000020c72ca */ /* 0x000fe200000e0000 */
[----:B------:R-:W-:Y:S01]  /*86d0*/  UMOV UR10, URZ ;  /* 0x0000003f000a7c82 */ /* 0x000fe20008000000 */
[----:B------:R-:W-:Y:S01]  /*86e0*/  R2UR UR14, R10 ;  /* 0x000000000a0e72ca */ /* 0x000fe200000e0000 */
[----:B------:R-:W-:Y:S01]  /*86f0*/  UIADD3.X UR5, URZ, UR17, URZ, UP0, !UPT ;  /* 0x000000113f057290 */ /* 0x000fe200087fe43f */
[----:B------:R-:W-:Y:S01]  /*8700*/  R2UR UR13, R3 ;  /* 0x00000000030d72ca */ /* 0x000fe200000e0000 */
[----:B------:R-:W-:Y:S01]  /*8710*/  UMOV UR6, 0x0 ;  /* 0x0000000000067882 */ /* 0x000fe20000000000 */
[----:B------:R-:W-:Y:S01]  /*8720*/  UMOV UR7, 0x10000000 ;  /* 0x1000000000077882 */ /* 0x000fe20000000000 */
[----:B------:R-:W-:Y:S01]  /*8730*/  UMOV UR11, URZ ;  /* 0x0000003f000b7c82 */ /* 0x000fe20008000000 */
[----:B------:R-:W-:Y:S01]  /*8740*/  UMOV UR22, 0x10 ;  /* 0x0000001000167882 */ /* 0x000fe20000000000 */
[----:B------:R-:W-:Y:S01]  /*8750*/  UMOV UR23, 0x20 ;  /* 0x0000002000177882 */ /* 0x000fe20000000000 */
[----:B------:R-:W-:Y:S01]  /*8760*/  UMOV UR24, 0x30 ;  /* 0x0000003000187882 */ /* 0x000fe20000000000 */
[----:B------:R-:W-:Y:S01]  /*8770*/  UIADD3 UR9, UR9, 0x1aa00, URZ ;  /* 0x0001aa0009097890 */ /* 0x000fe2000fffe03f */
[----:B------:R-:W-:Y:S01]  /*8780*/  IADD3 R5, R5, 0x1, RZ ;  /* 0x0000000105057810 */ /* 0x000fe20007ffe0ff */
[----:B------:R-:W-:-:S02]  /*8790*/  UMOV UR25, 0x40 ;  /* 0x0000004000197882 */ /* 0x000fc40000000000 */
[----:B------:R-:W-:Y:S01]  /*87a0*/  UIADD3 UR8, UR14, 0x7000, URZ ;  /* 0x000070000e087890 */ /* 0x000fe2000fffe03f */
[C---:B------:R-:W-:Y:S01]  /*87b0*/  ISETP.NE.AND P4, PT, R5.reuse, 0x5, PT ;  /* 0x000000050500780c */ /* 0x040fe20003f85270 */
[----:B------:R-:W-:Y:S02]  /*87c0*/  UIADD3 UR15, UR14, 0x7800, URZ ;  /* 0x000078000e0f7890 */ /* 0x000fe4000fffe03f */
[----:B------:R-:W-:Y:S01]  /*87d0*/  UIADD3 UR18, UR14, 0x8000, URZ ;  /* 0x000080000e127890 */ /* 0x000fe2000fffe03f */
[----:B------:R-:W-:Y:S01]  /*87e0*/  SEL R7, RZ, 0x1, P4 ;  /* 0x00000001ff077807 */ /* 0x000fe20002000000 */
[----:B------:R-:W-:Y:S01]  /*87f0*/  UIADD3 UR19, UR14, 0x8800, URZ ;  /* 0x000088000e137890 */ /* 0x000fe2000fffe03f */
[----:B------:R-:W-:Y:S02]  /*8800*/  SEL R5, R5, RZ, P4 ;  /* 0x000000ff05057207 */ /* 0x000fe40002000000 */
[----:B------:R1:W-:Y:S01]  /*8810*/  UTMALDG.4D [UR8], [UR4], desc[UR6] ;  /* 0x00000608040075b4 */ /* 0x0003e20008019000 */
[----:B------:R-:W-:Y:S01]  /*8820*/  LOP3.LUT R0, R0, R7, RZ, 0x3c, !PT ;  /* 0x0000000700007212 */ /* 0x000fe200078e3cff */
[----:B-1----:R-:W-:Y:S01]  /*8830*/  UMOV UR8, UR15 ;  /* 0x0000000f00087c82 */ /* 0x002fe20008000000 */
[----:B------:R-:W-:Y:S01]  /*8840*/  UMOV UR10, UR22 ;  /* 0x00000016000a7c82 */ /* 0x000fe20008000000 */
[----:B------:R-:W-:Y:S01]  /*8850*/  UIADD3 UR15, UR14, 0x9000, URZ ;  /* 0x000090000e0f7890 */ /* 0x000fe2000fffe03f */
[----:B------:R1:W-:Y:S02]  /*8860*/  UTMALDG.4D [UR8], [UR4], desc[UR6] ;  /* 0x00000608040075b4 */ /* 0x0003e40008019000 */
[----:B-1----:R-:W-:Y:S01]  /*8870*/  UMOV UR8, UR18 ;  /* 0x0000001200087c82 */ /* 0x002fe20008000000 */
[----:B------:R-:W-:Y:S01]  /*8880*/  UMOV UR10, UR23 ;  /* 0x00000017000a7c82 */ /* 0x000fe20008000000 */
[----:B------:R-:W-:Y:S01]  /*8890*/  UIADD3 UR18, UR14, 0x9800, URZ ;  /* 0x000098000e127890 */ /* 0x000fe2000fffe03f */
[----:B------:R1:W-:Y:S01]  /*88a0*/  UTMALDG.4D [UR8], [UR4], desc[UR6] ;  /* 0x00000608040075b4 */ /* 0x0003e20008019000 */
[----:B------:R-:W-:Y:S01]  /*88b0*/  UIADD3 UR14, UR14, 0xa000, URZ ;  /* 0x0000a0000e0e7890 */ /* 0x000fe2000fffe03f */
[----:B-1----:R-:W-:Y:S01]  /*88c0*/  UMOV UR8, UR19 ;  /* 0x0000001300087c82 */ /* 0x002fe20008000000 */
[----:B------:R-:W-:-:S02]  /*88d0*/  UMOV UR10, UR24 ;  /* 0x00000018000a7c82 */ /* 0x000fc40008000000 */
[----:B------:R1:W-:Y:S02]  /*88e0*/  UTMALDG.4D [UR8], [UR4], desc[UR6] ;  /* 0x00000608040075b4 */ /* 0x0003e40008019000 */
[----:B-1----:R-:W-:Y:S01]  /*88f0*/  UMOV UR8, UR15 ;  /* 0x0000000f00087c82 */ /* 0x002fe20008000000 */
[----:B------:R-:W-:Y:S01]  /*8900*/  UMOV UR10, UR25 ;  /* 0x00000019000a7c82 */ /* 0x000fe20008000000 */
[----:B------:R-:W-:Y:S01]  /*8910*/  UMOV UR15, 0x50 ;  /* 0x00000050000f7882 */ /* 0x000fe20000000000 */
        /* <DEDUP_REMOVED lines=9> */
.L_x_95:
[----:B------:R-:W-:Y:S05]  /*89b0*/  BSYNC B1 ;  /* 0x0000000000017941 */ /* 0x000fea0003800000 */
.L_x_94:
        /* <DEDUP_REMOVED lines=10> */
.L_x_100:
[----:B------:R-:W-:Y:S05]  /*8a60*/  BSYNC B1 ;  /* 0x0000000000017941 */ /* 0x000fea0003800000 */
.L_x_99:
[----:B------:R-:W-:Y:S01]  /*8a70*/  BSSY B1, `(.L_x_102) ;  /* 0x0000046000017945 */ /* 0x000fe20003800000 */
[----:B------:R-:W-:-:S03]  /*8a80*/  MOV R9, RZ ;  /* 0x000000ff00097202 */ /* 0x000fc60000000f00 */
[----:B------:R-:W-:Y:S05]  /*8a90*/  @!P3 BRA `(.L_x_103) ;  /* 0x00000004000cb947 */ /* 0x000fea0003800000 */
[----:B-1----:R-:W1:Y:S01]  /*8aa0*/  S2R R7, SR_CgaCtaId ;  /* 0x0000000000077919 */ /* 0x002e620000008800 */
[----:B------:R-:W-:Y:S02]  /*8ab0*/  MOV R4, 0x400 ;  /* 0x0000040000047802 */ /* 0x000fe40000000f00 */
[----:B------:R-:W-:Y:S02]  /*8ac0*/  SHF.L.U32 R8, R0, 0x1f, RZ ;  /* 0x0000001f00087819 */ /* 0x000fe400000006ff */
[----:B-1----:R-:W-:-:S05]  /*8ad0*/  LEA R4, R7, R4, 0x18 ;  /* 0x0000000407047211 */ /* 0x002fca00078ec0ff */
[----:B------:R-:W-:-:S04]  /*8ae0*/  IMAD R7, R5, 0x8, R4 ;  /* 0x0000000805077824 */ /* 0x000fc800078e0204 */
[----:B------:R-:W1:Y:S02]  /*8af0*/  SYNCS.PHASECHK.TRANS64.TRYWAIT P3, [R7+URZ+0x1aa28], R8 ;  /* 0x01aa2808070075a7 */ /* 0x000e64000806017f */
[----:B-1----:R-:W-:Y:S05]  /*8b00*/  @!P3 BRA `(.L_x_104) ;  /* 0x0000001000c4b947 */ /* 0x002fea0003800000 */
.L_x_135:
[----:B------:R-:W-:Y:S01]  /*8b10*/  UPRMT UR4, UR20, 0x9910, URZ ;  /* 0x0000991014047896 */ /* 0x000fe2000800003f */
[----:B-1----:R-:W-:-:S03]  /*8b20*/  @P2 MOV R8, 0x3800 ;  /* 0x0000380000082802 */ /* 0x002fc60000000f00 */
[----:B------:R-:W-:Y:S01]  /*8b30*/  UISETP.NE.AND UP0, UPT, UR4, 0x2, UPT ;  /* 0x000000020400788c */ /* 0x000fe2000bf05270 */
[----:B------:R1:W-:Y:S05]  /*8b40*/  @P2 SYNCS.ARRIVE.TRANS64 RZ, [R7+URZ+0x1aa00], R8 ;  /* 0x01aa000807ff29a7 */ /* 0x0003ea000800003f */
[----:B------:R-:W-:-:S13]  /*8b50*/  PLOP3.LUT P3, PT, PT, PT, UP0, 0x80, 0x0 ;  /* 0x000000000000781c */ /* 0x000fda0003f6f008 */
[----:B-1----:R-:W-:Y:S05]  /*8b60*/  @P3 BRA `(.L_x_105) ;  /* 0x0000000000043947 */ /* 0x002fea0003800000 */
[----:B------:R-:W-:Y:S01]  /*8b70*/  BPT.TRAP 0x1 ;  /* 0x000000040000795c */ /* 0x000fe20000300000 */
.L_x_105:
[----:B------:R-:W-:Y:S05]  /*8b80*/  @P0 BRA `(.L_x_106) ;  /* 0x0000000000040947 */ /* 0x000fea0003800000 */
[----:B------:R-:W-:Y:S01]  /*8b90*/  BPT.TRAP 0x1 ;  /* 0x000000040000795c */ /* 0x000fe20000300000 */
.L_x_106:
        /* <DEDUP_REMOVED lines=16> */
[----:B------:R-:W-:Y:S01]  /*8ca0*/  UMOV UR25, 0x40 ;  /* 0x0000004000197882 */ /* 0x000fe20000000000 */
[----:B------:R-:W-:Y:S01]  /*8cb0*/  IMAD.MOV.U32 R9, RZ, RZ, 0x1 ;  /* 0x00000001ff097424 */ /* 0x000fe200078e00ff */
[----:B------:R-:W-:Y:S01]  /*8cc0*/  UIADD3 UR8, UR14, 0x7000, URZ ;  /* 0x000070000e087890 */ /* 0x000fe2000fffe03f */
[----:B------:R-:W-:Y:S01]  /*8cd0*/  ISETP.NE.AND P3, PT, R5, 0x5, PT ;  /* 0x000000050500780c */ /* 0x000fe20003f65270 */
[----:B------:R-:W-:-:S02]  /*8ce0*/  UIADD3 UR15, UR14, 0x7800, URZ ;  /* 0x000078000e0f7890 */ /* 0x000fc4000fffe03f */
        /* <DEDUP_REMOVED lines=30> */
.L_x_103:
[----:B------:R-:W-:Y:S05]  /*8ed0*/  BSYNC B1 ;  /* 0x0000000000017941 */ /* 0x000fea0003800000 */
.L_x_102:
[----:B------:R-:W-:-:S13]  /*8ee0*/  ISETP.GE.AND P3, PT, R6, 0x41, PT ;  /* 0x000000410600780c */ /* 0x000fda0003f66270 */
[----:B------:R-:W-:Y:S05]  /*8ef0*/  @!P3 BRA `(.L_x_107) ;  /* 0x000000080060b947 */ /* 0x000fea0003800000 */
[----:B------:R-:W-:Y:S01]  /*8f00*/  IADD3 R6, R6, 0x3f, RZ ;  /* 0x0000003f06067810 */ /* 0x000fe20007ffe0ff */
[----:B------:R-:W-:Y:S03]  /*8f10*/  BSSY B1, `(.L_x_107) ;  /* 0x0000096000017945 */ /* 0x000fe60003800000 */
[----:B-1----:R-:W-:-:S04]  /*8f20*/  SHF.R.S32.HI R7, RZ, 0x1f, R6 ;  /* 0x0000001fff077819 */ /* 0x002fc80000011406 */
[----:B------:R-:W-:-:S04]  /*8f30*/  LEA.HI R7, R7, R6, RZ, 0x6 ;  /* 0x0000000607077211 */ /* 0x000fc800078f30ff */
[----:B------:R-:W-:-:S04]  /*8f40*/  SHF.R.S32.HI R7, RZ, 0x6, R7 ;  /* 0x00000006ff077819 */ /* 0x000fc80000011407 */
[----:B------:R-:W-:-:S07]  /*8f50*/  SHF.L.U32 R4, R7, 0x1, RZ ;  /* 0x0000000107047819 */ /* 0x000fce00000006ff */
.L_x_118:
[----:B------:R-:W-:Y:S04]  /*8f60*/  BSSY B2, `(.L_x_108) ;  /* 0x0000045000027945 */ /* 0x000fe80003800000 */
[----:B------:R-:W-:Y:S05]  /*8f70*/  @!P6 BRA `(.L_x_109) ;  /* 0x00000004000ce947 */ /* 0x000fea0003800000 */
[----:B------:R-:W1:Y:S01]  /*8f80*/  S2R R7, SR_CgaCtaId ;  /* 0x0000000000077919 */ /* 0x000e620000008800 */
[----:B------:R-:W-:Y:S02]  /*8f90*/  MOV R6, 0x400 ;  /* 0x0000040000067802 */ /* 0x000fe40000000f00 */
[----:B------:R-:W-:Y:S02]  /*8fa0*/  SHF.L.U32 R8, R0, 0x1f, RZ ;  /* 0x0000001f00087819 */ /* 0x000fe400000006ff */
[----:B-1----:R-:W-:-:S05]  /*8fb0*/  LEA R6, R7, R6, 0x18 ;  /* 0x0000000607067211 */ /* 0x002fca00078ec0ff */
[----:B------:R-:W-:-:S04]  /*8fc0*/  IMAD R7, R5, 0x8, R6 ;  /* 0x0000000805077824 */ /* 0x000fc800078e0206 */
[----:B------:R-:W1:Y:S02]  /*8fd0*/  SYNCS.PHASECHK.TRANS64.TRYWAIT P3, [R7+URZ+0x1aa28], R8 ;  /* 0x01aa2808070075a7 */ /* 0x000e64000806017f */
[----:B-1----:R-:W-:Y:S05]  /*8fe0*/  @!P3 BRA `(.L_x_110) ;  /* 0x0000000c00a0b947 */ /* 0x002fea0003800000 */
.L_x_136:
[----:B------:R-:W-:Y:S01]  /*8ff0*/  UPRMT UR4, UR20, 0x9910, URZ ;  /* 0x0000991014047896 */ /* 0x000fe2000800003f */
[----:B-1----:R-:W-:-:S03]  /*9000*/  @P2 MOV R8, 0x3800 ;  /* 0x0000380000082802 */ /* 0x002fc60000000f00 */
[----:B------:R-:W-:Y:S01]  /*9010*/  UISETP.NE.AND UP0, UPT, UR4, 0x2, UPT ;  /* 0x000000020400788c */ /* 0x000fe2000bf05270 */
[----:B------:R1:W-:Y:S05]  /*9020*/  @P2 SYNCS.ARRIVE.TRANS64 RZ, [R7+URZ+0x1aa00], R8 ;  /* 0x01aa000807ff29a7 */ /* 0x0003ea000800003f */
[----:B------:R-:W-:-:S13]  /*9030*/  PLOP3.LUT P3, PT, PT, PT, UP0, 0x80, 0x0 ;  /* 0x000000000000781c */ /* 0x000fda0003f6f008 */
[----:B-1----:R-:W-:Y:S05]  /*9040*/  @P3 BRA `(.L_x_111) ;  /* 0x0000000000043947 */ /* 0x002fea0003800000 */
[----:B------:R-:W-:Y:S01]  /*9050*/  BPT.TRAP 0x1 ;  /* 0x000000040000795c */ /* 0x000fe20000300000 */
.L_x_111:
[----:B------:R-:W-:Y:S05]  /*9060*/  @P0 BRA `(.L_x_112) ;  /* 0x0000000000040947 */ /* 0x000fea0003800000 */
[----:B------:R-:W-:Y:S01]  /*9070*/  BPT.TRAP 0x1 ;  /* 0x000000040000795c */ /* 0x000fe20000300000 */
.L_x_112:
        /* <DEDUP_REMOVED lines=9> */
[----:B------:R-:W-:Y:S01]  /*9110*/  R2UR UR13, R3 ;  /* 0x00000000030d72ca */ /* 0x000fe200000e0000 */
[----:B------:R-:W-:Y:S01]  /*9120*/  UMOV UR7, 0x10000000 ;  /* 0x1000000000077882 */ /* 0x000fe20000000000 */
[----:B------:R-:W-:Y:S01]  /*9130*/  UMOV UR18, 0x10 ;  /* 0x0000001000127882 */ /* 0x000fe20000000000 */
[----:B------:R-:W-:Y:S01]  /*9140*/  UMOV UR22, 0x20 ;  /* 0x0000002000167882 */ /* 0x000fe20000000000 */
[----:B------:R-:W-:Y:S01]  /*9150*/  UMOV UR24, 0x30 ;  /* 0x0000003000187882 */ /* 0x000fe20000000000 */
[----:B------:R-:W-:Y:S01]  /*9160*/  UIADD3 UR9, UR9, 0x1aa00, URZ ;  /* 0x0001aa0009097890 */ /* 0x000fe2000fffe03f */
[----:B------:R-:W-:Y:S01]  /*9170*/  IADD3 R5, R5, 0x1, RZ ;  /* 0x0000000105057810 */ /* 0x000fe20007ffe0ff */
[----:B------:R-:W-:-:S02]  /*9180*/  USHF.L.U32 UR11, UR11, 0x6, URZ ;  /* 0x000000060b0b7899 */ /* 0x000fc4000800063f */
[----:B------:R-:W-:Y:S01]  /*9190*/  UIADD3 UR8, UR14, 0x7000, URZ ;  /* 0x000070000e087890 */ /* 0x000fe2000fffe03f */
[C---:B------:R-:W-:Y:S01]  /*91a0*/  ISETP.NE.AND P3, PT, R5.reuse, 0x5, PT ;  /* 0x000000050500780c */ /* 0x040fe20003f65270 */
[----:B------:R-:W-:Y:S02]  /*91b0*/  UIADD3 UR15, UR14, 0x7800, URZ ;  /* 0x000078000e0f7890 */ /* 0x000fe4000fffe03f */
[----:B------:R-:W-:Y:S01]  /*91c0*/  UIADD3 UR19, UR14, 0x8000, URZ ;  /* 0x000080000e137890 */ /* 0x000fe2000fffe03f */
[----:B------:R-:W-:Y:S01]  /*91d0*/  SEL R7, RZ, 0x1, P3 ;  /* 0x00000001ff077807 */ /* 0x000fe20001800000 */
[----:B------:R-:W-:Y:S01]  /*91e0*/  UIADD3 UR23, UR14, 0x8800, URZ ;  /* 0x000088000e177890 */ /* 0x000fe2000fffe03f */
[----:B------:R-:W-:Y:S01]  /*91f0*/  SEL R5, R5, RZ, P3 ;  /* 0x000000ff05057207 */ /* 0x000fe20001800000 */
[----:B------:R-:W-:Y:S01]  /*9200*/  UMOV UR25, 0x40 ;  /* 0x0000004000197882 */ /* 0x000fe20000000000 */
        /* <DEDUP_REMOVED lines=26> */
.L_x_109:
[----:B------:R-:W-:Y:S05]  /*93b0*/  BSYNC B2 ;  /* 0x0000000000027941 */ /* 0x000fea0003800000 */
.L_x_108:
[----:B------:R-:W-:Y:S01]  /*93c0*/  ISETP.LT.OR P3, PT, R4, 0x4, !P6 ;  /* 0x000000040400780c */ /* 0x000fe20007761670 */
[----:B------:R-:W-:-:S12]  /*93d0*/  BSSY B2, `(.L_x_113) ;  /* 0x0000046000027945 */ /* 0x000fd80003800000 */
[----:B------:R-:W-:Y:S05]  /*93e0*/  @P3 BRA `(.L_x_114) ;  /* 0x0000000400103947 */ /* 0x000fea0003800000 */
[----:B------:R-:W1:Y:S01]  /*93f0*/  S2R R7, SR_CgaCtaId ;  /* 0x0000000000077919 */ /* 0x000e620000008800 */
[----:B------:R-:W-:Y:S02]  /*9400*/  MOV R6, 0x400 ;  /* 0x0000040000067802 */ /* 0x000fe40000000f00 */
[----:B------:R-:W-:Y:S02]  /*9410*/  SHF.L.U32 R8, R0, 0x1f, RZ ;  /* 0x0000001f00087819 */ /* 0x000fe400000006ff */
[----:B-1----:R-:W-:-:S05]  /*9420*/  LEA R6, R7, R6, 0x18 ;  /* 0x0000000607067211 */ /* 0x002fca00078ec0ff */
[----:B------:R-:W-:-:S04]  /*9430*/  IMAD R7, R5, 0x8, R6 ;  /* 0x0000000805077824 */ /* 0x000fc800078e0206 */
[----:B------:R-:W1:Y:S02]  /*9440*/  SYNCS.PHASECHK.TRANS64.TRYWAIT P3, [R7+URZ+0x1aa28], R8 ;  /* 0x01aa2808070075a7 */ /* 0x000e64000806017f */
[----:B-1----:R-:W-:Y:S05]  /*9450*/  @!P3 BRA `(.L_x_115) ;  /* 0x000000080098b947 */ /* 0x002fea0003800000 */
.L_x_137:
[----:B------:R-:W-:Y:S01]  /*9460*/  UPRMT UR4, UR20, 0x9910, URZ ;  /* 0x0000991014047896 */ /* 0x000fe2000800003f */
[----:B-1----:R-:W-:-:S03]  /*9470*/  @P1 MOV R8, 0x3800 ;  /* 0x0000380000081802 */ /* 0x002fc60000000f00 */
[----:B------:R-:W-:Y:S01]  /*9480*/  UISETP.NE.AND UP0, UPT, UR4, 0x2, UPT ;  /* 0x000000020400788c */ /* 0x000fe2000bf05270 */
[----:B------:R1:W-:Y:S05]  /*9490*/  @P1 SYNCS.ARRIVE.TRANS64 RZ, [R7+URZ+0x1aa00], R8 ;  /* 0x01aa000807ff19a7 */ /* 0x0003ea000800003f */
[----:B------:R-:W-:-:S13]  /*94a0*/  PLOP3.LUT P3, PT, PT, PT, UP0, 0x80, 0x0 ;  /* 0x000000000000781c */ /* 0x000fda0003f6f008 */
[----:B-1----:R-:W-:Y:S05]  /*94b0*/  @P3 BRA `(.L_x_116) ;  /* 0x0000000000043947 */ /* 0x002fea0003800000 */
[----:B------:R-:W-:Y:S01]  /*94c0*/  BPT.TRAP 0x1 ;  /* 0x000000040000795c */ /* 0x000fe20000300000 */
.L_x_116:
[----:B------:R-:W-:Y:S05]  /*94d0*/  @P0 BRA `(.L_x_117) ;  /* 0x0000000000040947 */ /* 0x000fea0003800000 */
[----:B------:R-:W-:Y:S01]  /*94e0*/  BPT.TRAP 0x1 ;  /* 0x000000040000795c */ /* 0x000fe20000300000 */
.L_x_117:
        /* <DEDUP_REMOVED lines=16> */
[----:B------:R-:W-:Y:S01]  /*95f0*/  USHF.L.U32 UR11, UR11, 0x6, URZ ;  /* 0x000000060b0b7899 */ /* 0x000fe2000800063f */
[----:B------:R-:W-:Y:S01]  /*9600*/  VIADD R9, R9, 0x1 ;  /* 0x0000000109097836 */ /* 0x000fe20000000000 */
[----:B------:R-:W-:Y:S01]  /*9610*/  UIADD3 UR8, UR14, 0x7000, URZ ;  /* 0x000070000e087890 */ /* 0x000fe2000fffe03f */
[----:B------:R-:W-:Y:S01]  /*9620*/  ISETP.NE.AND P3, PT, R5, 0x5, PT ;  /* 0x000000050500780c */ /* 0x000fe20003f65270 */
[----:B------:R-:W-:-:S02]  /*9630*/  UIADD3 UR15, UR14, 0x7800, URZ ;  /* 0x000078000e0f7890 */ /* 0x000fc4000fffe03f */
        /* <DEDUP_REMOVED lines=31> */
.L_x_114:
[----:B------:R-:W-:Y:S05]  /*9830*/  BSYNC B2 ;  /* 0x0000000000027941 */ /* 0x000fea0003800000 */
.L_x_113:
[C---:B------:R-:W-:Y:S02]  /*9840*/  ISETP.GT.AND P3, PT, R4.reuse, 0x4, PT ;  /* 0x000000040400780c */ /* 0x040fe40003f64270 */
[----:B------:R-:W-:-:S11]  /*9850*/  IADD3 R4, R4, -0x2, RZ ;  /* 0xfffffffe04047810 */ /* 0x000fd60007ffe0ff */
[----:B------:R-:W-:Y:S05]  /*9860*/  @P3 BRA `(.L_x_118) ;  /* 0xfffffff400bc3947 */ /* 0x000fea000383ffff */
[----:B------:R-:W-:Y:S05]  /*9870*/  BSYNC B1 ;  /* 0x0000000000017941 */ /* 0x000fea0003800000 */
.L_x_107:
[----:B------:R-:W-:Y:S01]  /*9880*/  IADD3 R17, R17, UR21, RZ ;  /* 0x0000001511117c10 */ /* 0x000fe2000fffe0ff */
[----:B------:R-:W-:Y:S01]  /*9890*/  ULDC UR4, c[0x0][0xa00] ;  /* 0x0002800000047ab9 */ /* 0x000fe20000000800 */
[----:B-1----:R-:W-:Y:S02]  /*98a0*/  PRMT R4, RZ, 0x7610, R4 ;  /* 0x00007610ff047816 */ /* 0x002fe40000000004 */
[----:B------:R-:W-:-:S13]  /*98b0*/  ISETP.GE.AND P3, PT, R17, UR4, PT ;  /* 0x0000000411007c0c */ /* 0x000fda000bf66270 */
[----:B------:R-:W-:Y:S05]  /*98c0*/  @!P3 BRA `(.L_x_119) ;  /* 0xffffffe800b8b947 */ /* 0x000fea000383ffff */
[----:B------:R-:W-:Y:S05]  /*98d0*/  BSYNC B0 ;  /* 0x0000000000007941 */ /* 0x000fea0003800000 */
.L_x_92:
[----:B------:R-:W-:Y:S05]  /*98e0*/  EXIT ;  /* 0x000000000000794d */ /* 0x000fea0003800000 */
.L_x_17:
[----:B-1----:R-:W-:-:S04]  /*98f0*/  IMAD.U32 R3, RZ, RZ, UR4 ;  /* 0x00000004ff037e24 */ /* 0x002fc8000f8e00ff */
[----:B------:R1:W2:Y:S03]  /*9900*/  SYNCS.PHASECHK.TRANS64.TRYWAIT P1, [R3+URZ+0x1aa50], R0 ;  /* 0x01aa5000030075a7 */ /* 0x0002a6000802017f */
[----:B--2---:R-:W-:Y:S05]  /*9910*/  @!P1 NANOSLEEP.SYNCS 0x989680 ;  /* 0x009896800000995d */ /* 0x004fea0003900000 */
[----:B------:R-:W2:Y:S02]  /*9920*/  @!P1 SYNCS.PHASECHK.TRANS64 P1, [R3+URZ+0x1aa50], R0 ;  /* 0x01aa5000030095a7 */ /* 0x000ea4000802007f */
[----:B--2---:R-:W-:Y:S05]  /*9930*/  @!P1 BRA `(.L_x_17) ;  /* 0xfffffffc00ec9947 */ /* 0x004fea000383ffff */
[----:B------:R-:W-:Y:S05]  /*9940*/  BRA `(.L_x_120) ;  /* 0xffffff7800ac7947 */ /* 0x000fea000383ffff */
.L_x_19:
[----:B-1----:R-:W-:-:S04]  /*9950*/  MOV R5, UR35 ;  /* 0x0000002300057c02 */ /* 0x002fc80008000f00 */
[----:B------:R1:W2:Y:S03]  /*9960*/  SYNCS.PHASECHK.TRANS64.TRYWAIT P1, [R5+URZ+0x1aa00], R0 ;  /* 0x01aa0000050075a7 */ /* 0x0002a6000802017f */
[----:B--2---:R-:W-:Y:S05]  /*9970*/  @!P1 NANOSLEEP.SYNCS 0x989680 ;  /* 0x009896800000995d */ /* 0x004fea0003900000 */
[----:B------:R-:W2:Y:S02]  /*9980*/  @!P1 SYNCS.PHASECHK.TRANS64 P1, [R5+URZ+0x1aa00], R0 ;  /* 0x01aa0000050095a7 */ /* 0x000ea4000802007f */
[----:B--2---:R-:W-:Y:S05]  /*9990*/  @!P1 BRA `(.L_x_19) ;  /* 0xfffffffc00ec9947 */ /* 0x004fea000383ffff */
[----:B------:R-:W-:Y:S05]  /*99a0*/  BRA `(.L_x_121) ;  /* 0xffffff7800b07947 */ /* 0x000fea000383ffff */
.L_x_20:
[----:B-1----:R-:W-:-:S04]  /*99b0*/  MOV R0, UR46 ;  /* 0x0000002e00007c02 */ /* 0x002fc80008000f00 */
[----:B------:R1:W2:Y:S03]  /*99c0*/  SYNCS.PHASECHK.TRANS64.TRYWAIT P1, [R0+URZ+-0x8], R3 ;  /* 0xfffff803000075a7 */ /* 0x0002a6000802017f */
[----:B--2---:R-:W-:Y:S05]  /*99d0*/  @!P1 NANOSLEEP.SYNCS 0x989680 ;  /* 0x009896800000995d */ /* 0x004fea0003900000 */
[----:B------:R-:W2:Y:S02]  /*99e0*/  @!P1 SYNCS.PHASECHK.TRANS64 P1, [R0+URZ+-0x8], R3 ;  /* 0xfffff803000095a7 */ /* 0x000ea4000802007f */
[----:B--2---:R-:W-:Y:S05]  /*99f0*/  @!P1 BRA `(.L_x_20) ;  /* 0xfffffffc00ec9947 */ /* 0x004fea000383ffff */
[----:B------:R-:W-:Y:S05]  /*9a00*/  BRA `(.L_x_122) ;  /* 0xffffff7800a07947 */ /* 0x000fea000383ffff */
.L_x_22:
[----:B-1----:R-:W-:-:S04]  /*9a10*/  IMAD.U32 R7, RZ, RZ, UR6 ;  /* 0x00000006ff077e24 */ /* 0x002fc8000f8e00ff */
[----:B------:R1:W2:Y:S03]  /*9a20*/  SYNCS.PHASECHK.TRANS64.TRYWAIT P1, [R7+URZ+0x1aa00], R6 ;  /* 0x01aa0006070075a7 */ /* 0x0002a6000802017f */
[----:B--2---:R-:W-:Y:S05]  /*9a30*/  @!P1 NANOSLEEP.SYNCS 0x989680 ;  /* 0x009896800000995d */ /* 0x004fea0003900000 */
[----:B------:R-:W2:Y:S02]  /*9a40*/  @!P1 SYNCS.PHASECHK.TRANS64 P1, [R7+URZ+0x1aa00], R6 ;  /* 0x01aa0006070095a7 */ /* 0x000ea4000802007f */
[----:B--2---:R-:W-:Y:S05]  /*9a50*/  @!P1 BRA `(.L_x_22) ;  /* 0xfffffffc00ec9947 */ /* 0x004fea000383ffff */
[----:B------:R-:W-:Y:S05]  /*9a60*/  BRA `(.L_x_123) ;  /* 0xffffff8c00847947 */ /* 0x000fea000383ffff */
.L_x_27:
[----:B-1----:R-:W-:-:S04]  /*9a70*/  MOV R5, UR6 ;  /* 0x0000000600057c02 */ /* 0x002fc80008000f00 */
[----:B------:R1:W2:Y:S03]  /*9a80*/  SYNCS.PHASECHK.TRANS64.TRYWAIT P2, [R5+URZ+0x1aa00], R4 ;  /* 0x01aa0004050075a7 */ /* 0x0002a6000804017f */
[----:B--2---:R-:W-:Y:S05]  /*9a90*/  @!P2 NANOSLEEP.SYNCS 0x989680 ;  /* 0x009896800000a95d */ /* 0x004fea0003900000 */
[----:B------:R-:W2:Y:S02]  /*9aa0*/  @!P2 SYNCS.PHASECHK.TRANS64 P2, [R5+URZ+0x1aa00], R4 ;  /* 0x01aa00040500a5a7 */ /* 0x000ea4000804007f */
[----:B--2---:R-:W-:Y:S05]  /*9ab0*/  @!P2 BRA `(.L_x_27) ;  /* 0xfffffffc00eca947 */ /* 0x004fea000383ffff */
[----:B------:R-:W-:Y:S05]  /*9ac0*/  BRA `(.L_x_124) ;  /* 0xffffff98007c7947 */ /* 0x000fea000383ffff */
.L_x_31:
[----:B-1----:R-:W-:-:S04]  /*9ad0*/  MOV R8, UR6 ;  /* 0x0000000600087c02 */ /* 0x002fc80008000f00 */
[----:B------:R1:W2:Y:S03]  /*9ae0*/  SYNCS.PHASECHK.TRANS64.TRYWAIT P2, [R8+URZ+0x1aa00], R9 ;  /* 0x01aa0009080075a7 */ /* 0x0002a6000804017f */
[----:B--2---:R-:W-:Y:S05]  /*9af0*/  @!P2 NANOSLEEP.SYNCS 0x989680 ;  /* 0x009896800000a95d */ /* 0x004fea0003900000 */
[----:B------:R-:W2:Y:S02]  /*9b00*/  @!P2 SYNCS.PHASECHK.TRANS64 P2, [R8+URZ+0x1aa00], R9 ;  /* 0x01aa00090800a5a7 */ /* 0x000ea4000804007f */
[----:B--2---:R-:W-:Y:S05]  /*9b10*/  @!P2 BRA `(.L_x_31) ;  /* 0xfffffffc00eca947 */ /* 0x004fea000383ffff */
[----:B------:R-:W-:Y:S05]  /*9b20*/  BRA `(.L_x_30) ;  /* 0xffffffb000307947 */ /* 0x000fea000383ffff */
.L_x_51:
[----:B-1----:R-:W-:-:S04]  /*9b30*/  IMAD.U32 R3, RZ, RZ, UR46 ;  /* 0x0000002eff037e24 */ /* 0x002fc8000f8e00ff */
[----:B------:R1:W2:Y:S03]  /*9b40*/  SYNCS.PHASECHK.TRANS64.TRYWAIT P1, [R3+URZ+0x8], R0 ;  /* 0x00000800030075a7 */ /* 0x0002a6000802017f */
[----:B--2---:R-:W-:Y:S05]  /*9b50*/  @!P1 NANOSLEEP.SYNCS 0x989680 ;  /* 0x009896800000995d */ /* 0x004fea0003900000 */
[----:B------:R-:W2:Y:S02]  /*9b60*/  @!P1 SYNCS.PHASECHK.TRANS64 P1, [R3+URZ+0x8], R0 ;  /* 0x00000800030095a7 */ /* 0x000ea4000802007f */
[----:B--2---:R-:W-:Y:S05]  /*9b70*/  @!P1 BRA `(.L_x_51) ;  /* 0xfffffffc00ec9947 */ /* 0x004fea000383ffff */
[----:B------:R-:W-:Y:S05]  /*9b80*/  BRA `(.L_x_125) ;  /* 0xffffffc400787947 */ /* 0x000fea000383ffff */
.L_x_77:
[----:B------:R-:W-:Y:S01]  /*9b90*/  BSSY B1, `(.L_x_126) ;  /* 0x0000006000017945 */ /* 0x000fe20003800000 */
[----:B------:R-:W-:-:S07]  /*9ba0*/  MOV R15, 0xffffffff ;  /* 0xffffffff000f7802 */ /* 0x000fce0000000f00 */
[----:B------:R-:W-:Y:S05]  /*9bb0*/  WARPSYNC.COLLECTIVE R15, `(.L_x_127) ;  /* 0x000000000f0c7348 */ /* 0x000fea0003c00000 */
[----:B------:R-:W-:Y:S02]  /*9bc0*/  ELECT P6, UR62, PT ;  /* 0x00000000003e782f */ /* 0x000fe400038c0000 */
[----:B------:R-:W-:Y:S01]  /*9bd0*/  MOV R14, UR62 ;  /* 0x0000003e000e7c02 */ /* 0x000fe20008000f00 */
[----:B------:R-:W-:Y:S10]  /*9be0*/  ENDCOLLECTIVE ;  /* 0x000000000000791b */ /* 0x000ff40003800000 */
.L_x_127:
[----:B------:R-:W-:Y:S05]  /*9bf0*/  BSYNC B1 ;  /* 0x0000000000017941 */ /* 0x000fea0003800000 */
.L_x_126:
[----:B------:R-:W-:Y:S05]  /*9c00*/  BRA `(.L_x_128) ;  /* 0xffffffdc00287947 */ /* 0x000fea000383ffff */
.L_x_80:
[----:B-1----:R1:W2:Y:S02]  /*9c10*/  SYNCS.PHASECHK.TRANS64.TRYWAIT P2, [R7+URZ+0x1aa60], R6 ;  /* 0x01aa6006070075a7 */ /* 0x0022a4000804017f */
[----:B--2---:R-:W-:Y:S05]  /*9c20*/  @!P2 NANOSLEEP.SYNCS 0x989680 ;  /* 0x009896800000a95d */ /* 0x004fea0003900000 */
[----:B------:R-:W2:Y:S02]  /*9c30*/  @!P2 SYNCS.PHASECHK.TRANS64 P2, [R7+URZ+0x1aa60], R6 ;  /* 0x01aa60060700a5a7 */ /* 0x000ea4000804007f */
[----:B--2---:R-:W-:Y:S05]  /*9c40*/  @!P2 BRA `(.L_x_80) ;  /* 0xfffffffc00f0a947 */ /* 0x004fea000383ffff */
[----:B------:R-:W-:Y:S05]  /*9c50*/  BRA `(.L_x_129) ;  /* 0xffffffdc00487947 */ /* 0x000fea000383ffff */
.L_x_85:
[----:B-1----:R1:W2:Y:S02]  /*9c60*/  SYNCS.PHASECHK.TRANS64.TRYWAIT P2, [R7+URZ+0x1aab0], R4 ;  /* 0x01aab004070075a7 */ /* 0x0022a4000804017f */
[----:B--2---:R-:W-:Y:S05]  /*9c70*/  @!P2 NANOSLEEP.SYNCS 0x989680 ;  /* 0x009896800000a95d */ /* 0x004fea0003900000 */
[----:B------:R-:W2:Y:S02]  /*9c80*/  @!P2 SYNCS.PHASECHK.TRANS64 P2, [R7+URZ+0x1aab0], R4 ;  /* 0x01aab0040700a5a7 */ /* 0x000ea4000804007f */
[----:B--2---:R-:W-:Y:S05]  /*9c90*/  @!P2 BRA `(.L_x_85) ;  /* 0xfffffffc00f0a947 */ /* 0x004fea000383ffff */
[----:B------:R-:W-:Y:S05]  /*9ca0*/  BRA `(.L_x_84) ;  /* 0xffffffe000547947 */ /* 0x000fea000383ffff */
.L_x_88:
[----:B-1----:R1:W2:Y:S02]  /*9cb0*/  SYNCS.PHASECHK.TRANS64.TRYWAIT P2, [R4+URZ+0x1aa60], R9 ;  /* 0x01aa6009040075a7 */ /* 0x0022a4000804017f */
[----:B--2---:R-:W-:Y:S05]  /*9cc0*/  @!P2 NANOSLEEP.SYNCS 0x989680 ;  /* 0x009896800000a95d */ /* 0x004fea0003900000 */
[----:B------:R-:W2:Y:S02]  /*9cd0*/  @!P2 SYNCS.PHASECHK.TRANS64 P2, [R4+URZ+0x1aa60], R9 ;  /* 0x01aa60090400a5a7 */ /* 0x000ea4000804007f */
[----:B--2---:R-:W-:Y:S05]  /*9ce0*/  @!P2 BRA `(.L_x_88) ;  /* 0xfffffffc00f0a947 */ /* 0x004fea000383ffff */
[----:B------:R-:W-:Y:S05]  /*9cf0*/  BRA `(.L_x_130) ;  /* 0xffffffe000687947 */ /* 0x000fea000383ffff */
.L_x_93:
[----:B------:R-:W-:Y:S01]  /*9d00*/  BSSY B1, `(.L_x_131) ;  /* 0x0000006000017945 */ /* 0x000fe20003800000 */
[----:B------:R-:W-:-:S07]  /*9d10*/  MOV R15, 0xffffffff ;  /* 0xffffffff000f7802 */ /* 0x000fce0000000f00 */
[----:B------:R-:W-:Y:S05]  /*9d20*/  WARPSYNC.COLLECTIVE R15, `(.L_x_132) ;  /* 0x000000000f0c7348 */ /* 0x000fea0003c00000 */
[----:B------:R-:W-:Y:S02]  /*9d30*/  ELECT P6, UR62, PT ;  /* 0x00000000003e782f */ /* 0x000fe400038c0000 */
[----:B------:R-:W-:Y:S01]  /*9d40*/  MOV R14, UR62 ;  /* 0x0000003e000e7c02 */ /* 0x000fe20008000f00 */
[----:B------:R-:W-:Y:S10]  /*9d50*/  ENDCOLLECTIVE ;  /* 0x000000000000791b */ /* 0x000ff40003800000 */
.L_x_132:
[----:B------:R-:W-:Y:S05]  /*9d60*/  BSYNC B1 ;  /* 0x0000000000017941 */ /* 0x000fea0003800000 */
.L_x_131:
[----:B------:R-:W-:Y:S05]  /*9d70*/  BRA `(.L_x_133) ;  /* 0xffffffe400f47947 */ /* 0x000fea000383ffff */
.L_x_96:
[----:B-1----:R1:W2:Y:S02]  /*9d80*/  SYNCS.PHASECHK.TRANS64.TRYWAIT P4, [R8+URZ+0x1aa28], R7 ;  /* 0x01aa2807080075a7 */ /* 0x0022a4000808017f */
[----:B--2---:R-:W-:Y:S05]  /*9d90*/  @!P4 NANOSLEEP.SYNCS 0x989680 ;  /* 0x009896800000c95d */ /* 0x004fea0003900000 */
[----:B------:R-:W2:Y:S02]  /*9da0*/  @!P4 SYNCS.PHASECHK.TRANS64 P4, [R8+URZ+0x1aa28], R7 ;  /* 0x01aa28070800c5a7 */ /* 0x000ea4000808007f */
[----:B--2---:R-:W-:Y:S05]  /*9db0*/  @!P4 BRA `(.L_x_96) ;  /* 0xfffffffc00f0c947 */ /* 0x004fea000383ffff */
[----:B------:R-:W-:Y:S05]  /*9dc0*/  BRA `(.L_x_134) ;  /* 0xffffffe8000c7947 */ /* 0x000fea000383ffff */
.L_x_101:
[----:B-1----:R1:W2:Y:S02]  /*9dd0*/  SYNCS.PHASECHK.TRANS64.TRYWAIT P4, [R4+URZ+0x1aab0], R7 ;  /* 0x01aab007040075a7 */ /* 0x0022a4000808017f */
[----:B--2---:R-:W-:Y:S05]  /*9de0*/  @!P4 NANOSLEEP.SYNCS 0x989680 ;  /* 0x009896800000c95d */ /* 0x004fea0003900000 */
[----:B------:R-:W2:Y:S02]  /*9df0*/  @!P4 SYNCS.PHASECHK.TRANS64 P4, [R4+URZ+0x1aab0], R7 ;  /* 0x01aab0070400c5a7 */ /* 0x000ea4000808007f */
[----:B--2---:R-:W-:Y:S05]  /*9e00*/  @!P4 BRA `(.L_x_101) ;  /* 0xfffffffc00f0c947 */ /* 0x004fea000383ffff */
[----:B------:R-:W-:Y:S05]  /*9e10*/  BRA `(.L_x_100) ;  /* 0xffffffec00107947 */ /* 0x000fea000383ffff */
.L_x_104:
[----:B-1----:R1:W2:Y:S02]  /*9e20*/  SYNCS.PHASECHK.TRANS64.TRYWAIT P3, [R7+URZ+0x1aa28], R8 ;  /* 0x01aa2808070075a7 */ /* 0x0022a4000806017f */
[----:B--2---:R-:W-:Y:S05]  /*9e30*/  @!P3 NANOSLEEP.SYNCS 0x989680 ;  /* 0x009896800000b95d */ /* 0x004fea0003900000 */
[----:B------:R-:W2:Y:S02]  /*9e40*/  @!P3 SYNCS.PHASECHK.TRANS64 P3, [R7+URZ+0x1aa28], R8 ;  /* 0x01aa28080700b5a7 */ /* 0x000ea4000806007f */
[----:B--2---:R-:W-:Y:S05]  /*9e50*/  @!P3 BRA `(.L_x_104) ;  /* 0xfffffffc00f0b947 */ /* 0x004fea000383ffff */
[----:B------:R-:W-:Y:S05]  /*9e60*/  BRA `(.L_x_135) ;  /* 0xffffffec00287947 */ /* 0x000fea000383ffff */
.L_x_110:
[----:B-1----:R1:W2:Y:S02]  /*9e70*/  SYNCS.PHASECHK.TRANS64.TRYWAIT P3, [R7+URZ+0x1aa28], R8 ;  /* 0x01aa2808070075a7 */ /* 0x0022a4000806017f */
[----:B--2---:R-:W-:Y:S05]  /*9e80*/  @!P3 NANOSLEEP.SYNCS 0x989680 ;  /* 0x009896800000b95d */ /* 0x004fea0003900000 */
[----:B------:R-:W2:Y:S02]  /*9e90*/  @!P3 SYNCS.PHASECHK.TRANS64 P3, [R7+URZ+0x1aa28], R8 ;  /* 0x01aa28080700b5a7 */ /* 0x000ea4000806007f */
[----:B--2---:R-:W-:Y:S05]  /*9ea0*/  @!P3 BRA `(.L_x_110) ;  /* 0xfffffffc00f0b947 */ /* 0x004fea000383ffff */
[----:B------:R-:W-:Y:S05]  /*9eb0*/  BRA `(.L_x_136) ;  /* 0xfffffff0004c7947 */ /* 0x000fea000383ffff */
.L_x_115:
[----:B-1----:R1:W2:Y:S02]  /*9ec0*/  SYNCS.PHASECHK.TRANS64.TRYWAIT P3, [R7+URZ+0x1aa28], R8 ;  /* 0x01aa2808070075a7 */ /* 0x0022a4000806017f */
[----:B--2---:R-:W-:Y:S05]  /*9ed0*/  @!P3 NANOSLEEP.SYNCS 0x989680 ;  /* 0x009896800000b95d */ /* 0x004fea0003900000 */
[----:B------:R-:W2:Y:S02]  /*9ee0*/  @!P3 SYNCS.PHASECHK.TRANS64 P3, [R7+URZ+0x1aa28], R8 ;  /* 0x01aa28080700b5a7 */ /* 0x000ea4000806007f */
[----:B--2---:R-:W-:Y:S05]  /*9ef0*/  @!P3 BRA `(.L_x_115) ;  /* 0xfffffffc00f0b947 */ /* 0x004fea000383ffff */
[----:B------:R-:W-:Y:S05]  /*9f00*/  BRA `(.L_x_137) ;  /* 0xfffffff400547947 */ /* 0x000fea000383ffff */
        .weak           $__internal_0_$__cuda_sm20_rcp_rn_f32_slowpath
        .type           $__internal_0_$__cuda_sm20_rcp_rn_f32_slowpath,@function
        .size           $__internal_0_$__cuda_sm20_rcp_rn_f32_slowpath,(.L_x_143 - $__internal_0_$__cuda_sm20_rcp_rn_f32_slowpath)
$__internal_0_$__cuda_sm20_rcp_rn_f32_slowpath:
[----:B------:R-:W-:Y:S01]  /*9f10*/  IMAD.SHL.U32 R0, R3, 0x2, RZ ;  /* 0x0000000203007824 */ /* 0x000fe200078e00ff */
[----:B------:R-:W-:Y:S04]  /*9f20*/  BSSY B2, `(.L_x_138) ;  /* 0x0000030000027945 */ /* 0x000fe80003800000 */
[----:B------:R-:W-:-:S04]  /*9f30*/  SHF.R.U32.HI R21, RZ, 0x18, R0 ;  /* 0x00000018ff157819 */ /* 0x000fc80000011600 */
[----:B------:R-:W-:-:S13]  /*9f40*/  ISETP.NE.U32.AND P0, PT, R21, RZ, PT ;  /* 0x000000ff1500720c */ /* 0x000fda0003f05070 */
[----:B------:R-:W-:Y:S05]  /*9f50*/  @P0 BRA `(.L_x_139) ;  /* 0x0000000000280947 */ /* 0x000fea0003800000 */
[----:B------:R-:W-:-:S04]  /*9f60*/  SHF.L.U32 R0, R3, 0x1, RZ ;  /* 0x0000000103007819 */ /* 0x000fc800000006ff */
[----:B------:R-:W-:-:S13]  /*9f70*/  ISETP.NE.AND P0, PT, R0, RZ, PT ;  /* 0x000000ff0000720c */ /* 0x000fda0003f05270 */
[----:B------:R-:W-:Y:S01]  /*9f80*/  @P0 FFMA R7, R3, 1.84467440737095516160e+19, RZ ;  /* 0x5f80000003070823 */ /* 0x000fe200000000ff */
[----:B------:R-:W-:Y:S08]  /*9f90*/  @!P0 MUFU.RCP R6, R3 ;  /* 0x0000000300068308 */ /* 0x000ff00000001000 */
[----:B------:R-:W1:Y:S02]  /*9fa0*/  @P0 MUFU.RCP R0, R7 ;  /* 0x0000000700000308 */ /* 0x000e640000001000 */
[----:B-1----:R-:W-:-:S04]  /*9fb0*/  @P0 FFMA R12, R7, R0, -1 ;  /* 0xbf800000070c0423 */ /* 0x002fc80000000000 */
[----:B------:R-:W-:-:S04]  /*9fc0*/  @P0 FADD.FTZ R13, -R12, -RZ ;  /* 0x800000ff0c0d0221 */ /* 0x000fc80000010100 */
[----:B------:R-:W-:-:S04]  /*9fd0*/  @P0 FFMA R0, R0, R13, R0 ;  /* 0x0000000d00000223 */ /* 0x000fc80000000000 */
[----:B------:R-:W-:Y:S01]  /*9fe0*/  @P0 FFMA R6, R0, 1.84467440737095516160e+19, RZ ;  /* 0x5f80000000060823 */ /* 0x000fe200000000ff */
[----:B------:R-:W-:Y:S06]  /*9ff0*/  BRA `(.L_x_140) ;  /* 0x0000000000887947 */ /* 0x000fec0003800000 */
.L_x_139:
[----:B------:R-:W-:-:S04]  /*a000*/  IADD3 R26, R21, -0xfd, RZ ;  /* 0xffffff03151a7810 */ /* 0x000fc80007ffe0ff */
[----:B------:R-:W-:-:S13]  /*a010*/  ISETP.GT.U32.AND P0, PT, R26, 0x1, PT ;  /* 0x000000011a00780c */ /* 0x000fda0003f04070 */
[----:B------:R-:W-:Y:S05]  /*a020*/  @P0 BRA `(.L_x_141) ;  /* 0x0000000000780947 */ /* 0x000fea0003800000 */
[----:B------:R-:W-:Y:S01]  /*a030*/  LOP3.LUT R0, R3, 0x7fffff, RZ, 0xc0, !PT ;  /* 0x007fffff03007812 */ /* 0x000fe200078ec0ff */
[----:B------:R-:W-:-:S03]  /*a040*/  IMAD.MOV.U32 R13, RZ, RZ, 0x3 ;  /* 0x00000003ff0d7424 */ /* 0x000fc600078e00ff */
[----:B------:R-:W-:Y:S02]  /*a050*/  LOP3.LUT R0, R0, 0x3f800000, RZ, 0xfc, !PT ;  /* 0x3f80000000007812 */ /* 0x000fe400078efcff */
[----:B------:R-:W-:Y:S02]  /*a060*/  SHF.L.U32 R13, R13, R26, RZ ;  /* 0x0000001a0d0d7219 */ /* 0x000fe400000006ff */
[----:B------:R-:W1:Y:S02]  /*a070*/  MUFU.RCP R7, R0 ;  /* 0x0000000000077308 */ /* 0x000e640000001000 */
[----:B-1----:R-:W-:-:S04]  /*a080*/  FFMA R6, R0, R7, -1 ;  /* 0xbf80000000067423 */ /* 0x002fc80000000007 */
[----:B------:R-:W-:-:S04]  /*a090*/  FADD.FTZ R6, -R6, -RZ ;  /* 0x800000ff06067221 */ /* 0x000fc80000010100 */
[CCC-:B------:R-:W-:Y:S01]  /*a0a0*/  FFMA.RM R12, R7.reuse, R6.reuse, R7.reuse ;  /* 0x00000006070c7223 */ /* 0x1c0fe20000004007 */
[----:B------:R-:W-:-:S04]  /*a0b0*/  FFMA.RP R7, R7, R6, R7 ;  /* 0x0000000607077223 */ /* 0x000fc80000008007 */
[C---:B------:R-:W-:Y:S02]  /*a0c0*/  LOP3.LUT R6, R12.reuse, 0x7fffff, RZ, 0xc0, !PT ;  /* 0x007fffff0c067812 */ /* 0x040fe400078ec0ff */
[----:B------:R-:W-:Y:S02]  /*a0d0*/  FSETP.NEU.FTZ.AND P0, PT, R12, R7, PT ;  /* 0x000000070c00720b */ /* 0x000fe40003f1d000 */
[----:B------:R-:W-:Y:S02]  /*a0e0*/  LOP3.LUT R6, R6, 0x800000, RZ, 0xfc, !PT ;  /* 0x0080000006067812 */ /* 0x000fe400078efcff */
[----:B------:R-:W-:Y:S02]  /*a0f0*/  SEL R7, RZ, 0xffffffff, !P0 ;  /* 0xffffffffff077807 */ /* 0x000fe40004000000 */
[----:B------:R-:W-:Y:S02]  /*a100*/  LOP3.LUT R13, R13, R6, RZ, 0xc0, !PT ;  /* 0x000000060d0d7212 */ /* 0x000fe400078ec0ff */
[----:B------:R-:W-:-:S02]  /*a110*/  IADD3 R7, -R7, RZ, RZ ;  /* 0x000000ff07077210 */ /* 0x000fc40007ffe1ff */
[-C--:B------:R-:W-:Y:S02]  /*a120*/  SHF.R.U32.HI R13, RZ, R26.reuse, R13 ;  /* 0x0000001aff0d7219 */ /* 0x080fe4000001160d */
[--C-:B------:R-:W-:Y:S01]  /*a130*/  LOP3.LUT P1, RZ, R7, R26, R6.reuse, 0xf8, !PT ;  /* 0x0000001a07ff7212 */ /* 0x100fe2000782f806 */
[----:B------:R-:W-:Y:S01]  /*a140*/  VIADD R7, R21, 0xffffff04 ;  /* 0xffffff0415077836 */ /* 0x000fe20000000000 */
[C---:B------:R-:W-:Y:S02]  /*a150*/  LOP3.LUT P0, RZ, R13.reuse, 0x1, RZ, 0xc0, !PT ;  /* 0x000000010dff7812 */ /* 0x040fe4000780c0ff */
[----:B------:R-:W-:Y:S02]  /*a160*/  LOP3.LUT P2, RZ, R13, 0x2, RZ, 0xc0, !PT ;  /* 0x000000020dff7812 */ /* 0x000fe4000784c0ff */
[----:B------:R-:W-:Y:S02]  /*a170*/  SHF.R.U32.HI R6, RZ, R7, R6 ;  /* 0x00000007ff067219 */ /* 0x000fe40000011606 */
[----:B------:R-:W-:-:S02]  /*a180*/  PLOP3.LUT P0, PT, P0, P1, P2, 0xe0, 0x0 ;  /* 0x000000000000781c */ /* 0x000fc40000703c20 */
[----:B------:R-:W-:Y:S02]  /*a190*/  LOP3.LUT P1, RZ, R3, 0x7fffff, RZ, 0xc0, !PT ;  /* 0x007fffff03ff7812 */ /* 0x000fe4000782c0ff */
[----:B------:R-:W-:-:S04]  /*a1a0*/  SEL R0, RZ, 0x1, !P0 ;  /* 0x00000001ff007807 */ /* 0x000fc80004000000 */
[----:B------:R-:W-:-:S04]  /*a1b0*/  IADD3 R0, -R0, RZ, RZ ;  /* 0x000000ff00007210 */ /* 0x000fc80007ffe1ff */
[----:B------:R-:W-:-:S13]  /*a1c0*/  ISETP.GE.AND P0, PT, R0, RZ, PT ;  /* 0x000000ff0000720c */ /* 0x000fda0003f06270 */
[----:B------:R-:W-:-:S04]  /*a1d0*/  @!P0 IADD3 R6, R6, 0x1, RZ ;  /* 0x0000000106068810 */ /* 0x000fc80007ffe0ff */
[----:B------:R-:W-:-:S04]  /*a1e0*/  @!P1 SHF.L.U32 R6, R6, 0x1, RZ ;  /* 0x0000000106069819 */ /* 0x000fc800000006ff */
[----:B------:R-:W-:Y:S01]  /*a1f0*/  LOP3.LUT R6, R6, 0x80000000, R3, 0xf8, !PT ;  /* 0x8000000006067812 */ /* 0x000fe200078ef803 */
[----:B------:R-:W-:Y:S06]  /*a200*/  BRA `(.L_x_140) ;  /* 0x0000000000047947 */ /* 0x000fec0003800000 */
.L_x_141:
[----:B------:R1:W2:Y:S02]  /*a210*/  MUFU.RCP R6, R3 ;  /* 0x0000000300067308 */ /* 0x0002a40000001000 */
.L_x_140:
[----:B------:R-:W-:Y:S05]  /*a220*/  BSYNC B2 ;  /* 0x0000000000027941 */ /* 0x000fea0003800000 */
.L_x_138:
[----:B--2---:R-:W-:Y:S01]  /*a230*/  IMAD.MOV.U32 R0, RZ, RZ, R6 ;  /* 0x000000ffff007224 */ /* 0x004fe200078e0006 */
[----:B------:R-:W-:Y:S02]  /*a240*/  MOV R6, R14 ;  /* 0x0000000e00067202 */ /* 0x000fe40000000f00 */
[----:B------:R-:W-:-:S04]  /*a250*/  MOV R7, 0x0 ;  /* 0x0000000000077802 */ /* 0x000fc80000000f00 */
[----:B-1----:R-:W-:Y:S05]  /*a260*/  RET.REL.NODEC R6 `(_ZN7cutlass13device_kernelINS_4fmha6kernel28FmhaKernelTmaWarpSpecializedINS1_10collective30FmhaMainloopTmaWarpSpecializedINS_10bfloat16_tEffN4cute5tupleIJNS7_1CILi128EEENS9_ILi64EEENS9_ILi112EEEEEENS8_IJiNS9_ILi1EEENS8_IJiiEEEEEESG_SG_NS4_13DefaultFusionEJNS2_6OptionILNS2_3TagE0ENS9_ILb1EEEEENSI_ILSJ_2ESK_EEEEENS4_15FmhaFwdEpilogueIS6_fNS8_IJSB_SC_SB_EEEEENS2_23PersistentTileSchedulerEJSL_SM_EEEEEvNT_6ParamsE) ;  /* 0xffffff5c06647950 */ /* 0x002fea0003c3ffff */
.L_x_142:
[----:B------:R-:W-:-:S00]  /*a270*/  BRA `(.L_x_142) ;  /* 0xfffffffc00fc7947 */ /* 0x000fc0000383ffff */
[----:B------:R-:W-:-:S00]  /*a280*/  NOP ;  /* 0x0000000000007918 */ /* 0x000fc00000000000 */
[----:B------:R-:W-:-:S00]  /*a290*/  NOP ;  /* 0x0000000000007918 */ /* 0x000fc00000000000 */
[----:B------:R-:W-:-:S00]  /*a2a0*/  NOP ;  /* 0x0000000000007918 */ /* 0x000fc00000000000 */
[----:B------:R-:W-:-:S00]  /*a2b0*/  NOP ;  /* 0x0000000000007918 */ /* 0x000fc00000000000 */
[----:B------:R-:W-:-:S00]  /*a2c0*/  NOP ;  /* 0x0000000000007918 */ /* 0x000fc00000000000 */
[----:B------:R-:W-:-:S00]  /*a2d0*/  NOP ;  /* 0x0000000000007918 */ /* 0x000fc00000000000 */
[----:B------:R-:W-:-:S00]  /*a2e0*/  NOP ;  /* 0x0000000000007918 */ /* 0x000fc00000000000 */
[----:B------:R-:W-:-:S00]  /*a2f0*/  NOP ;  /* 0x0000000000007918 */ /* 0x000fc00000000000 */
.L_x_143:


//--------------------- .nv.global.init           --------------------------
	.section	.nv.global.init,"aw",@progbits
.nv.global.init:
	.type		$str$24,@object
	.size		$str$24,($str$25 - $str$24)
$str$24:
        /*0000*/ 	.byte	0x28, 0x61, 0x64, 0x64, 0x72, 0x65, 0x73, 0x73, 0x20, 0x26, 0x20, 0x6d, 0x61, 0x73, 0x6b, 0x29
        /*0010*/ 	.byte	0x20, 0x3d, 0x3d, 0x20, 0x30, 0x00
	.type		$str$25,@object
	.size		$str$25,(__unnamed_1 - $str$25)
$str$25:
        /*0016*/ 	.byte	0x2f, 0x74, 0x6d, 0x70, 0x2f, 0x63, 0x75, 0x74, 0x6c, 0x61, 0x73, 0x73, 0x5f, 0x73, 0x77, 0x65
        /*0026*/ 	.byte	0x65, 0x70, 0x5f, 0x73, 0x72, 0x63, 0x2f, 0x69, 0x6e, 0x63, 0x6c, 0x75, 0x64, 0x65, 0x2f, 0x63
        /*0036*/ 	.byte	0x75, 0x74, 0x65, 0x2f, 0x70, 0x6f, 0x69, 0x6e, 0x74, 0x65, 0x72, 0x5f, 0x66, 0x6c, 0x61, 0x67
        /*0046*/ 	.byte	0x67, 0x65, 0x64, 0x2e, 0x68, 0x70, 0x70, 0x00
	.type		__unnamed_1,@object
	.size		__unnamed_1,(__unnamed_2 - __unnamed_1)
__unnamed_1:
        /*004e*/ 	.byte	0x61, 0x75, 0x74, 0x6f, 0x20, 0x63, 0x75, 0x74, 0x65, 0x3a, 0x3a, 0x61, 0x73, 0x5f, 0x70, 0x6f
        /* <DEDUP_REMOVED lines=27> */
        /*020e*/ 	.byte	0x31, 0x30, 0x32, 0x34, 0x3e, 0x3e, 0x3e, 0x3e, 0x3e, 0x5d, 0x00
	.type		__unnamed_2,@object
	.size		__unnamed_2,(.L_1 - __unnamed_2)
__unnamed_2:
        /* <DEDUP_REMOVED lines=29> */
.L_1:


//--------------------- .nv.shared._ZN7cutlass13device_kernelINS_4fmha6kernel28FmhaKernelTmaWarpSpecializedINS1_10collective30FmhaMainloopTmaWarpSpecializedINS_10bfloat16_tEffN4cute5tupleIJNS7_1CILi128EEENS9_ILi64EEENS9_ILi112EEEEEENS8_IJiNS9_ILi1EEENS8_IJiiEEEEEESG_SG_NS4_13DefaultFusionEJNS2_6OptionILNS2_3TagE0ENS9_ILb1EEEEENSI_ILSJ_2ESK_EEEEENS4_15FmhaFwdEpilogueIS6_fNS8_IJSB_SC_SB_EEEEENS2_23PersistentTileSchedulerEJSL_SM_EEEEEvNT_6ParamsE --------------------------
	.section	.nv.shared._ZN7cutlass13device_kernelINS_4fmha6kernel28FmhaKernelTmaWarpSpecializedINS1_10collective30FmhaMainloopTmaWarpSpecializedINS_10bfloat16_tEffN4cute5tupleIJNS7_1CILi128EEENS9_ILi64EEENS9_ILi112EEEEEENS8_IJiNS9_ILi1EEENS8_IJiiEEEEEESG_SG_NS4_13DefaultFusionEJNS2_6OptionILNS2_3TagE0ENS9_ILb1EEEEENSI_ILSJ_2ESK_EEEEENS4_15FmhaFwdEpilogueIS6_fNS8_IJSB_SC_SB_EEEEENS2_23PersistentTileSchedulerEJSL_SM_EEEEEvNT_6ParamsE,"aw",@nobits
	.sectionflags	@""
	.align	16
	.zero		1024


//--------------------- .nv.shared.reserved.0     --------------------------
	.section	.nv.shared.reserved.0,"aw",@nobits
	.weak		__nv_reservedSMEM_offset_0_alias
	.size		__nv_reservedSMEM_offset_0_alias, 0, 0
	.other		__nv_reservedSMEM_offset_0_alias,@"STO_CUDA_RESERVED_SHARED STV_DEFAULT"
__nv_reservedSMEM_offset_0_alias:
	.zero		0


//--------------------- .nv.global                --------------------------
	.section	.nv.global,"aw",@nobits
.nv.global:
	.type		_ZN39_INTERNAL_3e683577_4_k_cu_da7c57f4_30414cute1_E,@object
	.size		_ZN39_INTERNAL_3e683577_4_k_cu_da7c57f4_30414cute1_E,(_ZN39_INTERNAL_3e683577_4_k_cu_da7c57f4_30414cuda3std3__45__cpo6cbeginE - _ZN39_INTERNAL_3e683577_4_k_cu_da7c57f4_30414cute1_E)
_ZN39_INTERNAL_3e683577_4_k_cu_da7c57f4_30414cute1_E:
	.zero		1
	.type		_ZN39_INTERNAL_3e683577_4_k_cu_da7c57f4_30414cuda3std3__45__cpo6cbeginE,@object
	.size		_ZN39_INTERNAL_3e683577_4_k_cu_da7c57f4_30414cuda3std3__45__cpo6cbeginE,(_ZN39_INTERNAL_3e683577_4_k_cu_da7c57f4_30414cuda3std3__48in_placeE - _ZN39_INTERNAL_3e683577_4_k_cu_da7c57f4_30414cuda3std3__45__cpo6cbeginE)
_ZN39_INTERNAL_3e683577_4_k_cu_da7c57f4_30414cuda3std3__45__cpo6cbeginE:
	.zero		1
	.type		_ZN39_INTERNAL_3e683577_4_k_cu_da7c57f4_30414cuda3std3__48in_placeE,@object
	.size		_ZN39_INTERNAL_3e683577_4_k_cu_da7c57f4_30414cuda3std3__48in_placeE,(_ZN39_INTERNAL_3e683577_4_k_cu_da7c57f4_30414cuda3std6ranges3__45__cpo9iter_moveE - _ZN39_INTERNAL_3e683577_4_k_cu_da7c57f4_30414cuda3std3__48in_placeE)
_ZN39_INTERNAL_3e683577_4_k_cu_da7c57f4_30414cuda3std3__48in_placeE:
	.zero		1
	.type		_ZN39_INTERNAL_3e683577_4_k_cu_da7c57f4_30414cuda3std6ranges3__45__cpo9iter_moveE,@object
	.size		_ZN39_INTERNAL_3e683577_4_k_cu_da7c57f4_30414cuda3std6ranges3__45__cpo9iter_moveE,(_ZN39_INTERNAL_3e683577_4_k_cu_da7c57f4_30414cuda3std3__45__cpo5beginE - _ZN39_INTERNAL_3e683577_4_k_cu_da7c57f4_30414cuda3std6ranges3__45__cpo9iter_moveE)
_ZN39_INTERNAL_3e683577_4_k_cu_da7c57f4_30414cuda3std6ranges3__45__cpo9iter_moveE:
	.zero		1
	.type		_ZN39_INTERNAL_3e683577_4_k_cu_da7c57f4_30414cuda3std3__45__cpo5beginE,@object
	.size		_ZN39_INTERNAL_3e683577_4_k_cu_da7c57f4_30414cuda3std3__45__cpo5beginE,(_ZN39_INTERNAL_3e683577_4_k_cu_da7c57f4_30414cuda3std3__441_GLOBAL__N__3e683577_4_k_cu_da7c57f4_30416ignoreE - _ZN39_INTERNAL_3e683577_4_k_cu_da7c57f4_30414cuda3std3__45__cpo5beginE)
_ZN39_INTERNAL_3e683577_4_k_cu_da7c57f4_30414cuda3std3__45__cpo5beginE:
	.zero		1
	.type		_ZN39_INTERNAL_3e683577_4_k_cu_da7c57f4_30414cuda3std3__441_GLOBAL__N__3e683577_4_k_cu_da7c57f4_30416ignoreE,@object
	.size		_ZN39_INTERNAL_3e683577_4_k_cu_da7c57f4_30414cuda3std3__441_GLOBAL__N__3e683577_4_k_cu_da7c57f4_30416ignoreE,(_ZN39_INTERNAL_3e683577_4_k_cu_da7c57f4_30414cute7productE - _ZN39_INTERNAL_3e683577_4_k_cu_da7c57f4_30414cuda3std3__441_GLOBAL__N__3e683577_4_k_cu_da7c57f4_30416ignoreE)
_ZN39_INTERNAL_3e683577_4_k_cu_da7c57f4_30414cuda3std3__441_GLOBAL__N__3e683577_4_k_cu_da7c57f4_30416ignoreE:
	.zero		1
	.type		_ZN39_INTERNAL_3e683577_4_k_cu_da7c57f4_30414cute7productE,@object
	.size		_ZN39_INTERNAL_3e683577_4_k_cu_da7c57f4_30414cute7productE,(_ZN39_INTERNAL_3e683577_4_k_cu_da7c57f4_30414cuda3std3__45__cpo3endE - _ZN39_INTERNAL_3e683577_4_k_cu_da7c57f4_30414cute7productE)
_ZN39_INTERNAL_3e683577_4_k_cu_da7c57f4_30414cute7productE:
	.zero		1
	.type		_ZN39_INTERNAL_3e683577_4_k_cu_da7c57f4_30414cuda3std3__45__cpo3endE,@object
	.size		_ZN39_INTERNAL_3e683577_4_k_cu_da7c57f4_30414cuda3std3__45__cpo3endE,(_ZN39_INTERNAL_3e683577_4_k_cu_da7c57f4_30414cuda3std3__419piecewise_constructE - _ZN39_INTERNAL_3e683577_4_k_cu_da7c57f4_30414cuda3std3__45__cpo3endE)
_ZN39_INTERNAL_3e683577_4_k_cu_da7c57f4_30414cuda3std3__45__cpo3endE:
	.zero		1
	.type		_ZN39_INTERNAL_3e683577_4_k_cu_da7c57f4_30414cuda3std3__419piecewise_constructE,@object
	.size		_ZN39_INTERNAL_3e683577_4_k_cu_da7c57f4_30414cuda3std3__419piecewise_constructE,(_ZN39_INTERNAL_3e683577_4_k_cu_da7c57f4_30414cuda3std3__45__cpo4cendE - _ZN39_INTERNAL_3e683577_4_k_cu_da7c57f4_30414cuda3std3__419piecewise_constructE)
_ZN39_INTERNAL_3e683577_4_k_cu_da7c57f4_30414cuda3std3__419piecewise_constructE:
	.zero		1
	.type		_ZN39_INTERNAL_3e683577_4_k_cu_da7c57f4_30414cuda3std3__45__cpo4cendE,@object
	.size		_ZN39_INTERNAL_3e683577_4_k_cu_da7c57f4_30414cuda3std3__45__cpo4cendE,(_ZN39_INTERNAL_3e683577_4_k_cu_da7c57f4_30414cuda3std6ranges3__45__cpo4swapE - _ZN39_INTERNAL_3e683577_4_k_cu_da7c57f4_30414cuda3std3__45__cpo4cendE)
_ZN39_INTERNAL_3e683577_4_k_cu_da7c57f4_30414cuda3std3__45__cpo4cendE:
	.zero		1
	.type		_ZN39_INTERNAL_3e683577_4_k_cu_da7c57f4_30414cuda3std6ranges3__45__cpo4swapE,@object
	.size		_ZN39_INTERNAL_3e683577_4_k_cu_da7c57f4_30414cuda3std6ranges3__45__cpo4swapE,(.L_9 - _ZN39_INTERNAL_3e683577_4_k_cu_da7c57f4_30414cuda3std6ranges3__45__cpo4swapE)
_ZN39_INTERNAL_3e683577_4_k_cu_da7c57f4_30414cuda3std6ranges3__45__cpo4swapE:
	.zero		1
.L_9:


//--------------------- .nv.constant0._ZN7cutlass13device_kernelINS_4fmha6kernel28FmhaKernelTmaWarpSpecializedINS1_10collective30FmhaMainloopTmaWarpSpecializedINS_10bfloat16_tEffN4cute5tupleIJNS7_1CILi128EEENS9_ILi64EEENS9_ILi112EEEEEENS8_IJiNS9_ILi1EEENS8_IJiiEEEEEESG_SG_NS4_13DefaultFusionEJNS2_6OptionILNS2_3TagE0ENS9_ILb1EEEEENSI_ILSJ_2ESK_EEEEENS4_15FmhaFwdEpilogueIS6_fNS8_IJSB_SC_SB_EEEEENS2_23PersistentTileSchedulerEJSL_SM_EEEEEvNT_6ParamsE --------------------------
	.section	.nv.constant0._ZN7cutlass13device_kernelINS_4fmha6kernel28FmhaKernelTmaWarpSpecializedINS1_10collective30FmhaMainloopTmaWarpSpecializedINS_10bfloat16_tEffN4cute5tupleIJNS7_1CILi128EEENS9_ILi64EEENS9_ILi112EEEEEENS8_IJiNS9_ILi1EEENS8_IJiiEEEEEESG_SG_NS4_13DefaultFusionEJNS2_6OptionILNS2_3TagE0ENS9_ILb1EEEEENSI_ILSJ_2ESK_EEEEENS4_15FmhaFwdEpilogueIS6_fNS8_IJSB_SC_SB_EEEEENS2_23PersistentTileSchedulerEJSL_SM_EEEEEvNT_6ParamsE,"a",@progbits
	.sectionflags	@""
	.align	4
.nv.constant0._ZN7cutlass13device_kernelINS_4fmha6kernel28FmhaKernelTmaWarpSpecializedINS1_10collective30FmhaMainloopTmaWarpSpecializedINS_10bfloat16_tEffN4cute5tupleIJNS7_1CILi128EEENS9_ILi64EEENS9_ILi112EEEEEENS8_IJiNS9_ILi1EEENS8_IJiiEEEEEESG_SG_NS4_13DefaultFusionEJNS2_6OptionILNS2_3TagE0ENS9_ILb1EEEEENSI_ILSJ_2ESK_EEEEENS4_15FmhaFwdEpilogueIS6_fNS8_IJSB_SC_SB_EEEEENS2_23PersistentTileSchedulerEJSL_SM_EEEEEvNT_6ParamsE:
	.zero		2688


//--------------------- SYMBOLS --------------------------

	.type		.nv.reservedSmem.offset0,@object
	.size		.nv.reservedSmem.offset0,0x4
	.type		__assertfail,@function
